// auto-generated by cutlass_sweep.gemm — config: {"arch": "sm_90", "cluster_m": 2, "cluster_n": 1, "dtype": "e4m3", "dtype_b": "e4m3", "layout": "nt", "stages": 0, "tile_k": 32, "tile_m": 64, "tile_n": 8}
#include "cutlass/cutlass.h"
#include "cutlass/gemm/collective/collective_builder.hpp"
#include "cutlass/gemm/device/gemm_universal_adapter.h"
#include "cutlass/gemm/kernel/gemm_universal.hpp"
#include "cutlass/epilogue/collective/collective_builder.hpp"

using ElemA = cutlass::float_e4m3_t;
using ElemB = cutlass::float_e4m3_t;
using ElemCD = cutlass::float_e4m3_t;
using Acc  = float;
using TileShape    = cute::Shape<cute::_64, cute::_8, cute::_32>;
using ClusterShape = cute::Shape<cute::_2, cute::_1, cute::_1>;

using CollectiveEpilogue = typename cutlass::epilogue::collective::CollectiveBuilder<
    cutlass::arch::Sm90, cutlass::arch::OpClassTensorOp,
    TileShape, ClusterShape,
    cutlass::epilogue::collective::EpilogueTileAuto,
    Acc, Acc,
    ElemCD, cutlass::layout::RowMajor, 128 / cutlass::sizeof_bits<ElemCD>::value,
    ElemCD, cutlass::layout::RowMajor, 128 / cutlass::sizeof_bits<ElemCD>::value,
    cutlass::epilogue::collective::EpilogueScheduleAuto
  >::CollectiveOp;

using CollectiveMainloop = typename cutlass::gemm::collective::CollectiveBuilder<
    cutlass::arch::Sm90, cutlass::arch::OpClassTensorOp,
    ElemA, cutlass::layout::RowMajor, 128 / cutlass::sizeof_bits<ElemA>::value,
    ElemB, cutlass::layout::ColumnMajor, 128 / cutlass::sizeof_bits<ElemB>::value,
    Acc,
    TileShape, ClusterShape,
    cutlass::gemm::collective::StageCountAutoCarveout<static_cast<int>(sizeof(typename CollectiveEpilogue::SharedStorage))>,
    cutlass::gemm::collective::KernelScheduleAuto
  >::CollectiveOp;

using GemmKernel = cutlass::gemm::kernel::GemmUniversal<
    cute::Shape<int,int,int,int>,
    CollectiveMainloop,
    CollectiveEpilogue
>;
using Gemm = cutlass::gemm::device::GemmUniversalAdapter<GemmKernel>;

// Force the device kernel symbol into the cubin without needing a host main.
auto* _anchor = &cutlass::device_kernel<GemmKernel>;


// ===== COMPILED SASS (sm_90a) =====

	.target	sm_90a

	.elftype	@"ET_EXEC"


//--------------------- .note.nv.tkinfo           --------------------------
	.section	.note.nv.tkinfo,"",@"SHT_NOTE"
	.sectionflags	@"SHF_NOTE_NV_TKINFO"
	.tkinfo
        /*0018*/ 	.word	0x00000002
        /*0030*/ 	.string	""
        /*0030*/ 	.string	"ptxas"
        /*0030*/ 	.string	"Cuda compilation tools, release 13.0, V13.0.88"
        /*0030*/ 	.string	"Build cuda_13.0.r13.0/compiler.36424714_0"
        /*0030*/ 	.string	"-arch sm_90a -m 64 "



//--------------------- .note.nv.cuinfo           --------------------------
	.section	.note.nv.cuinfo,"",@"SHT_NOTE"
	.sectionflags	@"SHF_NOTE_NV_CUINFO"
        /*0018*/ 	.short	0x0002
        /*001a*/ 	.short	0x005a
        /*001c*/ 	.short	0x0082
	.zero		2


//--------------------- .nv.info                  --------------------------
	.section	.nv.info,"",@"SHT_CUDA_INFO"
	.align	4


	//----- nvinfo : EIATTR_REGCOUNT
	.align		4
        /*0000*/ 	.byte	0x04, 0x2f
        /*0002*/ 	.short	(.L_12 - .L_11)
	.align		4
.L_11:
        /*0004*/ 	.word	index@(_ZN7cutlass13device_kernelINS_4gemm6kernel13GemmUniversalIN4cute5tupleIJiiiiEEENS1_10collective13CollectiveMmaINS1_37MainloopSm90TmaGmmaWarpSpecializedFP8ILi100ENS5_IJNS4_1CILi2EEENSA_ILi1EEESC_EEENS1_32KernelTmaWarpSpecializedPingpongEEENS5_IJNSA_ILi64EEENSA_ILi8EEENSA_ILi32EEEEEENS_12float_e4m3_tENS5_IJlSC_lEEESK_SL_NS4_8TiledMMAINS4_8MMA_AtomIJNS4_4SM904GMMA29MMA_64x8x32_F32E4M3E4M3_SS_TNILNSP_7ScaleInE1ELSR_1EEEEEENS4_6LayoutINS5_IJSC_SC_SC_EEENS5_IJNSA_ILi0EEESW_SW_EEEEENS5_IJNS4_10UnderscoreESZ_SZ_EEEEENS4_13SM90_TMA_LOADENS4_14ComposedLayoutINS4_7SwizzleILi1ELi4ELi3EEENS4_18smem_ptr_flag_bitsILi8EEENSU_INS5_IJSH_SI_EEENS5_IJSI_SC_EEEEEEEvNS4_8identityENS4_23SM90_TMA_LOAD_MULTICASTES1B_vS1C_EENS_8epilogue10collective6detail29Sm90TmaWarpSpecializedAdapterINS1G_15DefaultEpilogueISK_SL_SL_NS1F_6thread17LinearCombinationISK_Li1EffLNS1K_9ScaleType4KindE0ELNS_15FloatRoundStyleE2ESK_EENS1_15EpilogueDefaultEEEEEvvEEEEvNT_6ParamsE)
        /*0008*/ 	.word	0x000000a8


	//----- nvinfo : EIATTR_FRAME_SIZE
	.align		4
.L_12:
        /*000c*/ 	.byte	0x04, 0x11
        /*000e*/ 	.short	(.L_14 - .L_13)
	.align		4
.L_13:
        /*0010*/ 	.word	index@(_ZN7cutlass13device_kernelINS_4gemm6kernel13GemmUniversalIN4cute5tupleIJiiiiEEENS1_10collective13CollectiveMmaINS1_37MainloopSm90TmaGmmaWarpSpecializedFP8ILi100ENS5_IJNS4_1CILi2EEENSA_ILi1EEESC_EEENS1_32KernelTmaWarpSpecializedPingpongEEENS5_IJNSA_ILi64EEENSA_ILi8EEENSA_ILi32EEEEEENS_12float_e4m3_tENS5_IJlSC_lEEESK_SL_NS4_8TiledMMAINS4_8MMA_AtomIJNS4_4SM904GMMA29MMA_64x8x32_F32E4M3E4M3_SS_TNILNSP_7ScaleInE1ELSR_1EEEEEENS4_6LayoutINS5_IJSC_SC_SC_EEENS5_IJNSA_ILi0EEESW_SW_EEEEENS5_IJNS4_10UnderscoreESZ_SZ_EEEEENS4_13SM90_TMA_LOADENS4_14ComposedLayoutINS4_7SwizzleILi1ELi4ELi3EEENS4_18smem_ptr_flag_bitsILi8EEENSU_INS5_IJSH_SI_EEENS5_IJSI_SC_EEEEEEEvNS4_8identityENS4_23SM90_TMA_LOAD_MULTICASTES1B_vS1C_EENS_8epilogue10collective6detail29Sm90TmaWarpSpecializedAdapterINS1G_15DefaultEpilogueISK_SL_SL_NS1F_6thread17LinearCombinationISK_Li1EffLNS1K_9ScaleType4KindE0ELNS_15FloatRoundStyleE2ESK_EENS1_15EpilogueDefaultEEEEEvvEEEEvNT_6ParamsE)
        /*0014*/ 	.word	0x00000000


	//----- nvinfo : EIATTR_MIN_STACK_SIZE
	.align		4
.L_14:
        /*0018*/ 	.byte	0x04, 0x12
        /*001a*/ 	.short	(.L_16 - .L_15)
	.align		4
.L_15:
        /*001c*/ 	.word	index@(_ZN7cutlass13device_kernelINS_4gemm6kernel13GemmUniversalIN4cute5tupleIJiiiiEEENS1_10collective13CollectiveMmaINS1_37MainloopSm90TmaGmmaWarpSpecializedFP8ILi100ENS5_IJNS4_1CILi2EEENSA_ILi1EEESC_EEENS1_32KernelTmaWarpSpecializedPingpongEEENS5_IJNSA_ILi64EEENSA_ILi8EEENSA_ILi32EEEEEENS_12float_e4m3_tENS5_IJlSC_lEEESK_SL_NS4_8TiledMMAINS4_8MMA_AtomIJNS4_4SM904GMMA29MMA_64x8x32_F32E4M3E4M3_SS_TNILNSP_7ScaleInE1ELSR_1EEEEEENS4_6LayoutINS5_IJSC_SC_SC_EEENS5_IJNSA_ILi0EEESW_SW_EEEEENS5_IJNS4_10UnderscoreESZ_SZ_EEEEENS4_13SM90_TMA_LOADENS4_14ComposedLayoutINS4_7SwizzleILi1ELi4ELi3EEENS4_18smem_ptr_flag_bitsILi8EEENSU_INS5_IJSH_SI_EEENS5_IJSI_SC_EEEEEEEvNS4_8identityENS4_23SM90_TMA_LOAD_MULTICASTES1B_vS1C_EENS_8epilogue10collective6detail29Sm90TmaWarpSpecializedAdapterINS1G_15DefaultEpilogueISK_SL_SL_NS1F_6thread17LinearCombinationISK_Li1EffLNS1K_9ScaleType4KindE0ELNS_15FloatRoundStyleE2ESK_EENS1_15EpilogueDefaultEEEEEvvEEEEvNT_6ParamsE)
        /*0020*/ 	.word	0x00000000
.L_16:


//--------------------- .nv.compat                --------------------------
	.section	.nv.compat,"",@"SHT_CUDA_COMPAT_INFO"
	.align	4
        /*0000*/ 	.byte	0x02, 0x09, 0x01, 0x00, 0x02, 0x02, 0x04, 0x00, 0x02, 0x05, 0x05, 0x00, 0x03, 0x07, 0x01, 0x01
        /*0010*/ 	.byte	0x02, 0x03, 0x01, 0x00, 0x02, 0x06, 0x01, 0x00, 0x04, 0x0b, 0x08, 0x00, 0x00, 0x00, 0x00, 0x00
        /*0020*/ 	.byte	0x00, 0x00, 0x00, 0x00


//--------------------- .nv.info._ZN7cutlass13device_kernelINS_4gemm6kernel13GemmUniversalIN4cute5tupleIJiiiiEEENS1_10collective13CollectiveMmaINS1_37MainloopSm90TmaGmmaWarpSpecializedFP8ILi100ENS5_IJNS4_1CILi2EEENSA_ILi1EEESC_EEENS1_32KernelTmaWarpSpecializedPingpongEEENS5_IJNSA_ILi64EEENSA_ILi8EEENSA_ILi32EEEEEENS_12float_e4m3_tENS5_IJlSC_lEEESK_SL_NS4_8TiledMMAINS4_8MMA_AtomIJNS4_4SM904GMMA29MMA_64x8x32_F32E4M3E4M3_SS_TNILNSP_7ScaleInE1ELSR_1EEEEEENS4_6LayoutINS5_IJSC_SC_SC_EEENS5_IJNSA_ILi0EEESW_SW_EEEEENS5_IJNS4_10UnderscoreESZ_SZ_EEEEENS4_13SM90_TMA_LOADENS4_14ComposedLayoutINS4_7SwizzleILi1ELi4ELi3EEENS4_18smem_ptr_flag_bitsILi8EEENSU_INS5_IJSH_SI_EEENS5_IJSI_SC_EEEEEEEvNS4_8identityENS4_23SM90_TMA_LOAD_MULTICASTES1B_vS1C_EENS_8epilogue10collective6detail29Sm90TmaWarpSpecializedAdapterINS1G_15DefaultEpilogueISK_SL_SL_NS1F_6thread17LinearCombinationISK_Li1EffLNS1K_9ScaleType4KindE0ELNS_15FloatRoundStyleE2ESK_EENS1_15EpilogueDefaultEEEEEvvEEEEvNT_6ParamsE --------------------------
	.section	.nv.info._ZN7cutlass13device_kernelINS_4gemm6kernel13GemmUniversalIN4cute5tupleIJiiiiEEENS1_10collective13CollectiveMmaINS1_37MainloopSm90TmaGmmaWarpSpecializedFP8ILi100ENS5_IJNS4_1CILi2EEENSA_ILi1EEESC_EEENS1_32KernelTmaWarpSpecializedPingpongEEENS5_IJNSA_ILi64EEENSA_ILi8EEENSA_ILi32EEEEEENS_12float_e4m3_tENS5_IJlSC_lEEESK_SL_NS4_8TiledMMAINS4_8MMA_AtomIJNS4_4SM904GMMA29MMA_64x8x32_F32E4M3E4M3_SS_TNILNSP_7ScaleInE1ELSR_1EEEEEENS4_6LayoutINS5_IJSC_SC_SC_EEENS5_IJNSA_ILi0EEESW_SW_EEEEENS5_IJNS4_10UnderscoreESZ_SZ_EEEEENS4_13SM90_TMA_LOADENS4_14ComposedLayoutINS4_7SwizzleILi1ELi4ELi3EEENS4_18smem_ptr_flag_bitsILi8EEENSU_INS5_IJSH_SI_EEENS5_IJSI_SC_EEEEEEEvNS4_8identityENS4_23SM90_TMA_LOAD_MULTICASTES1B_vS1C_EENS_8epilogue10collective6detail29Sm90TmaWarpSpecializedAdapterINS1G_15DefaultEpilogueISK_SL_SL_NS1F_6thread17LinearCombinationISK_Li1EffLNS1K_9ScaleType4KindE0ELNS_15FloatRoundStyleE2ESK_EENS1_15EpilogueDefaultEEEEEvvEEEEvNT_6ParamsE,"",@"SHT_CUDA_INFO"
	.sectionflags	@""
	.align	4


	//----- nvinfo : EIATTR_CUDA_API_VERSION
	.align		4
        /*0000*/ 	.byte	0x04, 0x37
        /*0002*/ 	.short	(.L_18 - .L_17)
.L_17:
        /*0004*/ 	.word	0x00000082


	//----- nvinfo : EIATTR_KPARAM_INFO
	.align		4
.L_18:
        /*0008*/ 	.byte	0x04, 0x17
        /*000a*/ 	.short	(.L_20 - .L_19)
.L_19:
        /*000c*/ 	.word	0x00000000
        /*0010*/ 	.short	0x0000
        /*0012*/ 	.short	0x0070
        /*0014*/ 	.byte	0x00, 0xf0, 0x01, 0x10


	//----- nvinfo : EIATTR_SPARSE_MMA_MASK
	.align		4
.L_20:
        /*0018*/ 	.byte	0x03, 0x50
        /*001a*/ 	.short	0x0000


	//----- nvinfo : EIATTR_MAXREG_COUNT
	.align		4
        /*001c*/ 	.byte	0x03, 0x1b
        /*001e*/ 	.short	0x00a8


	//----- nvinfo : EIATTR_NUM_BARRIERS
	.align		4
        /*0020*/ 	.byte	0x02, 0x4c
        /*0022*/ 	.byte	0x01
	.zero		1


	//----- nvinfo : EIATTR_MERCURY_ISA_VERSION
	.align		4
        /*0024*/ 	.byte	0x03, 0x5f
        /*0026*/ 	.short	0x0101


	//----- nvinfo : EIATTR_INT_WARP_WIDE_INSTR_OFFSETS
	.align		4
        /*0028*/ 	.byte	0x04, 0x31
        /*002a*/ 	.short	(.L_22 - .L_21)


	//   ....[0]....
.L_21:
        /*002c*/ 	.word	0x00001130


	//   ....[1]....
        /*0030*/ 	.word	0x00001160


	//   ....[2]....
        /*0034*/ 	.word	0x00001170


	//   ....[3]....
        /*0038*/ 	.word	0x000012e0


	//   ....[4]....
        /*003c*/ 	.word	0x00001300


	//   ....[5]....
        /*0040*/ 	.word	0x00001310


	//   ....[6]....
        /*0044*/ 	.word	0x00001380


	//   ....[7]....
        /*0048*/ 	.word	0x000013c0


	//   ....[8]....
        /*004c*/ 	.word	0x00002bc0


	//----- nvinfo : EIATTR_COOP_GROUP_MASK_REGIDS
	.align		4
.L_22:
        /*0050*/ 	.byte	0x04, 0x29
        /*0052*/ 	.short	(.L_24 - .L_23)


	//   ....[0]....
.L_23:
        /*0054*/ 	.word	0xffffffff


	//   ....[1]....
        /*0058*/ 	.word	0xffffffff


	//   ....[2]....
        /*005c*/ 	.word	0xffffffff


	//   ....[3]....
        /*0060*/ 	.word	0xffffffff


	//   ....[4]....
        /*0064*/ 	.word	0xffffffff


	//   ....[5]....
        /*0068*/ 	.word	0xffffffff


	//   ....[6]....
        /*006c*/ 	.word	0xffffffff


	//----- nvinfo : EIATTR_COOP_GROUP_INSTR_OFFSETS
	.align		4
.L_24:
        /*0070*/ 	.byte	0x04, 0x28
        /*0072*/ 	.short	(.L_26 - .L_25)


	//   ....[0]....
.L_25:
        /*0074*/ 	.word	0x00000060


	//   ....[1]....
        /*0078*/ 	.word	0x00000070


	//   ....[2]....
        /*007c*/ 	.word	0x00000130


	//   ....[3]....
        /*0080*/ 	.word	0x00000f10


	//   ....[4]....
        /*0084*/ 	.word	0x00000f50


	//   ....[5]....
        /*0088*/ 	.word	0x00000fe0


	//   ....[6]....
        /*008c*/ 	.word	0x00001570


	//----- nvinfo : EIATTR_REG_RECONFIG
	.align		4
.L_26:
        /*0090*/ 	.byte	0x01, 0x54
	.zero		2


	//----- nvinfo : EIATTR_MBARRIER_INSTR_OFFSETS
	.align		4
        /*0094*/ 	.byte	0x04, 0x39
        /*0096*/ 	.short	(.L_28 - .L_27)


	//   ....[0]....
.L_27:
        /*0098*/ 	.word	0x00000270
        /*009c*/ 	.word	0x000000ff
        /*00a0*/ 	.word	0x00000000
        /*00a4*/ 	.short	0x0100
        /*00a6*/ 	.byte	0x08
	.zero		1


	//   ....[1]....
        /*00a8*/ 	.word	0x00000280
        /*00ac*/ 	.word	0x000000ff
        /*00b0*/ 	.word	0x00000320
        /*00b4*/ 	.short	0x0100
        /*00b6*/ 	.byte	0x08
	.zero		1


	//   ....[2]....
        /*00b8*/ 	.word	0x00000290
        /*00bc*/ 	.word	0x000000ff
        /*00c0*/ 	.word	0x00000008
        /*00c4*/ 	.short	0x0100
        /*00c6*/ 	.byte	0x08
	.zero		1


	//   ....[3]....
        /*00c8*/ 	.word	0x000002a0
        /*00cc*/ 	.word	0x000000ff
        /*00d0*/ 	.word	0x00000328
        /*00d4*/ 	.short	0x0100
        /*00d6*/ 	.byte	0x08
	.zero		1


	//   ....[4]....
        /*00d8*/ 	.word	0x000002b0
        /*00dc*/ 	.word	0x000000ff
        /*00e0*/ 	.word	0x00000010
        /*00e4*/ 	.short	0x0100
        /*00e6*/ 	.byte	0x08
	.zero		1


	//   ....[5]....
        /*00e8*/ 	.word	0x000002c0
        /*00ec*/ 	.word	0x000000ff
        /*00f0*/ 	.word	0x00000330
        /*00f4*/ 	.short	0x0100
        /*00f6*/ 	.byte	0x08
	.zero		1


	//   ....[6]....
        /*00f8*/ 	.word	0x000002d0
        /*00fc*/ 	.word	0x000000ff
        /*0100*/ 	.word	0x00000018
        /*0104*/ 	.short	0x0100
        /*0106*/ 	.byte	0x08
	.zero		1


	//   ....[7]....
        /*0108*/ 	.word	0x000002e0
        /*010c*/ 	.word	0x000000ff
        /*0110*/ 	.word	0x00000338
        /*0114*/ 	.short	0x0100
        /*0116*/ 	.byte	0x08
	.zero		1


	//   ....[8]....
        /*0118*/ 	.word	0x000002f0
        /*011c*/ 	.word	0x000000ff
        /*0120*/ 	.word	0x00000020
        /*0124*/ 	.short	0x0100
        /*0126*/ 	.byte	0x08
	.zero		1


	//   ....[9]....
        /*0128*/ 	.word	0x00000300
        /*012c*/ 	.word	0x000000ff
        /*0130*/ 	.word	0x00000340
        /*0134*/ 	.short	0x0100
        /*0136*/ 	.byte	0x08
	.zero		1


	//   ....[10]....
        /*0138*/ 	.word	0x00000310
        /*013c*/ 	.word	0x000000ff
        /*0140*/ 	.word	0x00000028
        /*0144*/ 	.short	0x0100
        /*0146*/ 	.byte	0x08
	.zero		1


	//   ....[11]....
        /*0148*/ 	.word	0x00000320
        /*014c*/ 	.word	0x000000ff
        /*0150*/ 	.word	0x00000348
        /*0154*/ 	.short	0x0100
        /*0156*/ 	.byte	0x08
	.zero		1


	//   ....[12]....
        /*0158*/ 	.word	0x00000330
        /*015c*/ 	.word	0x000000ff
        /*0160*/ 	.word	0x00000030
        /*0164*/ 	.short	0x0100
        /*0166*/ 	.byte	0x08
	.zero		1


	//   ....[13]....
        /*0168*/ 	.word	0x00000340
        /*016c*/ 	.word	0x000000ff
        /*0170*/ 	.word	0x00000350
        /*0174*/ 	.short	0x0100
        /*0176*/ 	.byte	0x08
	.zero		1


	//   ....[14]....
        /*0178*/ 	.word	0x00000350
        /*017c*/ 	.word	0x000000ff
        /*0180*/ 	.word	0x00000038
        /*0184*/ 	.short	0x0100
        /*0186*/ 	.byte	0x08
	.zero		1


	//   ....[15]....
        /*0188*/ 	.word	0x00000360
        /*018c*/ 	.word	0x000000ff
        /*0190*/ 	.word	0x00000358
        /*0194*/ 	.short	0x0100
        /*0196*/ 	.byte	0x08
	.zero		1


	//   ....[16]....
        /*0198*/ 	.word	0x00000370
        /*019c*/ 	.word	0x000000ff
        /*01a0*/ 	.word	0x00000040
        /*01a4*/ 	.short	0x0100
        /*01a6*/ 	.byte	0x08
	.zero		1


	//   ....[17]....
        /*01a8*/ 	.word	0x00000380
        /*01ac*/ 	.word	0x000000ff
        /*01b0*/ 	.word	0x00000360
        /*01b4*/ 	.short	0x0100
        /*01b6*/ 	.byte	0x08
	.zero		1


	//   ....[18]....
        /*01b8*/ 	.word	0x00000390
        /*01bc*/ 	.word	0x000000ff
        /*01c0*/ 	.word	0x00000048
        /*01c4*/ 	.short	0x0100
        /*01c6*/ 	.byte	0x08
	.zero		1


	//   ....[19]....
        /*01c8*/ 	.word	0x000003a0
        /*01cc*/ 	.word	0x000000ff
        /*01d0*/ 	.word	0x00000368
        /*01d4*/ 	.short	0x0100
        /*01d6*/ 	.byte	0x08
	.zero		1


	//   ....[20]....
        /*01d8*/ 	.word	0x000003b0
        /*01dc*/ 	.word	0x000000ff
        /*01e0*/ 	.word	0x00000050
        /*01e4*/ 	.short	0x0100
        /*01e6*/ 	.byte	0x08
	.zero		1


	//   ....[21]....
        /*01e8*/ 	.word	0x000003c0
        /*01ec*/ 	.word	0x000000ff
        /*01f0*/ 	.word	0x00000370
        /*01f4*/ 	.short	0x0100
        /*01f6*/ 	.byte	0x08
	.zero		1


	//   ....[22]....
        /*01f8*/ 	.word	0x000003d0
        /*01fc*/ 	.word	0x000000ff
        /*0200*/ 	.word	0x00000058
        /*0204*/ 	.short	0x0100
        /*0206*/ 	.byte	0x08
	.zero		1


	//   ....[23]....
        /*0208*/ 	.word	0x000003e0
        /*020c*/ 	.word	0x000000ff
        /*0210*/ 	.word	0x00000378
        /*0214*/ 	.short	0x0100
        /*0216*/ 	.byte	0x08
	.zero		1


	//   ....[24]....
        /*0218*/ 	.word	0x000003f0
        /*021c*/ 	.word	0x000000ff
        /*0220*/ 	.word	0x00000060
        /*0224*/ 	.short	0x0100
        /*0226*/ 	.byte	0x08
	.zero		1


	//   ....[25]....
        /*0228*/ 	.word	0x00000400
        /*022c*/ 	.word	0x000000ff
        /*0230*/ 	.word	0x00000380
        /*0234*/ 	.short	0x0100
        /*0236*/ 	.byte	0x08
	.zero		1


	//   ....[26]....
        /*0238*/ 	.word	0x00000410
        /*023c*/ 	.word	0x000000ff
        /*0240*/ 	.word	0x00000068
        /*0244*/ 	.short	0x0100
        /*0246*/ 	.byte	0x08
	.zero		1


	//   ....[27]....
        /*0248*/ 	.word	0x00000420
        /*024c*/ 	.word	0x000000ff
        /*0250*/ 	.word	0x00000388
        /*0254*/ 	.short	0x0100
        /*0256*/ 	.byte	0x08
	.zero		1


	//   ....[28]....
        /*0258*/ 	.word	0x00000430
        /*025c*/ 	.word	0x000000ff
        /*0260*/ 	.word	0x00000070
        /*0264*/ 	.short	0x0100
        /*0266*/ 	.byte	0x08
	.zero		1


	//   ....[29]....
        /*0268*/ 	.word	0x00000440
        /*026c*/ 	.word	0x000000ff
        /*0270*/ 	.word	0x00000390
        /*0274*/ 	.short	0x0100
        /*0276*/ 	.byte	0x08
	.zero		1


	//   ....[30]....
        /*0278*/ 	.word	0x00000450
        /*027c*/ 	.word	0x000000ff
        /*0280*/ 	.word	0x00000078
        /*0284*/ 	.short	0x0100
        /*0286*/ 	.byte	0x08
	.zero		1


	//   ....[31]....
        /*0288*/ 	.word	0x00000460
        /*028c*/ 	.word	0x000000ff
        /*0290*/ 	.word	0x00000398
        /*0294*/ 	.short	0x0100
        /*0296*/ 	.byte	0x08
	.zero		1


	//   ....[32]....
        /*0298*/ 	.word	0x00000470
        /*029c*/ 	.word	0x000000ff
        /*02a0*/ 	.word	0x00000080
        /*02a4*/ 	.short	0x0100
        /*02a6*/ 	.byte	0x08
	.zero		1


	//   ....[33]....
        /*02a8*/ 	.word	0x00000480
        /*02ac*/ 	.word	0x000000ff
        /*02b0*/ 	.word	0x000003a0
        /*02b4*/ 	.short	0x0100
        /*02b6*/ 	.byte	0x08
	.zero		1


	//   ....[34]....
        /*02b8*/ 	.word	0x00000490
        /*02bc*/ 	.word	0x000000ff
        /*02c0*/ 	.word	0x00000088
        /*02c4*/ 	.short	0x0100
        /*02c6*/ 	.byte	0x08
	.zero		1


	//   ....[35]....
        /*02c8*/ 	.word	0x000004a0
        /*02cc*/ 	.word	0x000000ff
        /*02d0*/ 	.word	0x000003a8
        /*02d4*/ 	.short	0x0100
        /*02d6*/ 	.byte	0x08
	.zero		1


	//   ....[36]....
        /*02d8*/ 	.word	0x000004b0
        /*02dc*/ 	.word	0x000000ff
        /*02e0*/ 	.word	0x00000090
        /*02e4*/ 	.short	0x0100
        /*02e6*/ 	.byte	0x08
	.zero		1


	//   ....[37]....
        /*02e8*/ 	.word	0x000004c0
        /*02ec*/ 	.word	0x000000ff
        /*02f0*/ 	.word	0x000003b0
        /*02f4*/ 	.short	0x0100
        /*02f6*/ 	.byte	0x08
	.zero		1


	//   ....[38]....
        /*02f8*/ 	.word	0x000004d0
        /*02fc*/ 	.word	0x000000ff
        /*0300*/ 	.word	0x00000098
        /*0304*/ 	.short	0x0100
        /*0306*/ 	.byte	0x08
	.zero		1


	//   ....[39]....
        /*0308*/ 	.word	0x000004e0
        /*030c*/ 	.word	0x000000ff
        /*0310*/ 	.word	0x000003b8
        /*0314*/ 	.short	0x0100
        /*0316*/ 	.byte	0x08
	.zero		1


	//   ....[40]....
        /*0318*/ 	.word	0x000004f0
        /*031c*/ 	.word	0x000000ff
        /*0320*/ 	.word	0x000000a0
        /*0324*/ 	.short	0x0100
        /*0326*/ 	.byte	0x08
	.zero		1


	//   ....[41]....
        /*0328*/ 	.word	0x00000500
        /*032c*/ 	.word	0x000000ff
        /*0330*/ 	.word	0x000003c0
        /*0334*/ 	.short	0x0100
        /*0336*/ 	.byte	0x08
	.zero		1


	//   ....[42]....
        /*0338*/ 	.word	0x00000510
        /*033c*/ 	.word	0x000000ff
        /*0340*/ 	.word	0x000000a8
        /*0344*/ 	.short	0x0100
        /*0346*/ 	.byte	0x08
	.zero		1


	//   ....[43]....
        /*0348*/ 	.word	0x00000520
        /*034c*/ 	.word	0x000000ff
        /*0350*/ 	.word	0x000003c8
        /*0354*/ 	.short	0x0100
        /*0356*/ 	.byte	0x08
	.zero		1


	//   ....[44]....
        /*0358*/ 	.word	0x00000530
        /*035c*/ 	.word	0x000000ff
        /*0360*/ 	.word	0x000000b0
        /*0364*/ 	.short	0x0100
        /*0366*/ 	.byte	0x08
	.zero		1


	//   ....[45]....
        /*0368*/ 	.word	0x00000540
        /*036c*/ 	.word	0x000000ff
        /*0370*/ 	.word	0x000003d0
        /*0374*/ 	.short	0x0100
        /*0376*/ 	.byte	0x08
	.zero		1


	//   ....[46]....
        /*0378*/ 	.word	0x00000550
        /*037c*/ 	.word	0x000000ff
        /*0380*/ 	.word	0x000000b8
        /*0384*/ 	.short	0x0100
        /*0386*/ 	.byte	0x08
	.zero		1


	//   ....[47]....
        /*0388*/ 	.word	0x00000560
        /*038c*/ 	.word	0x000000ff
        /*0390*/ 	.word	0x000003d8
        /*0394*/ 	.short	0x0100
        /*0396*/ 	.byte	0x08
	.zero		1


	//   ....[48]....
        /*0398*/ 	.word	0x00000570
        /*039c*/ 	.word	0x000000ff
        /*03a0*/ 	.word	0x000000c0
        /*03a4*/ 	.short	0x0100
        /*03a6*/ 	.byte	0x08
	.zero		1


	//   ....[49]....
        /*03a8*/ 	.word	0x00000580
        /*03ac*/ 	.word	0x000000ff
        /*03b0*/ 	.word	0x000003e0
        /*03b4*/ 	.short	0x0100
        /*03b6*/ 	.byte	0x08
	.zero		1


	//   ....[50]....
        /*03b8*/ 	.word	0x00000590
        /*03bc*/ 	.word	0x000000ff
        /*03c0*/ 	.word	0x000000c8
        /*03c4*/ 	.short	0x0100
        /*03c6*/ 	.byte	0x08
	.zero		1


	//   ....[51]....
        /*03c8*/ 	.word	0x000005a0
        /*03cc*/ 	.word	0x000000ff
        /*03d0*/ 	.word	0x000003e8
        /*03d4*/ 	.short	0x0100
        /*03d6*/ 	.byte	0x08
	.zero		1


	//   ....[52]....
        /*03d8*/ 	.word	0x000005b0
        /*03dc*/ 	.word	0x000000ff
        /*03e0*/ 	.word	0x000000d0
        /*03e4*/ 	.short	0x0100
        /*03e6*/ 	.byte	0x08
	.zero		1


	//   ....[53]....
        /*03e8*/ 	.word	0x000005c0
        /*03ec*/ 	.word	0x000000ff
        /*03f0*/ 	.word	0x000003f0
        /*03f4*/ 	.short	0x0100
        /*03f6*/ 	.byte	0x08
	.zero		1


	//   ....[54]....
        /*03f8*/ 	.word	0x000005d0
        /*03fc*/ 	.word	0x000000ff
        /*0400*/ 	.word	0x000000d8
        /*0404*/ 	.short	0x0100
        /*0406*/ 	.byte	0x08
	.zero		1


	//   ....[55]....
        /*0408*/ 	.word	0x000005e0
        /*040c*/ 	.word	0x000000ff
        /*0410*/ 	.word	0x000003f8
        /*0414*/ 	.short	0x0100
        /*0416*/ 	.byte	0x08
	.zero		1


	//   ....[56]....
        /*0418*/ 	.word	0x000005f0
        /*041c*/ 	.word	0x000000ff
        /*0420*/ 	.word	0x000000e0
        /*0424*/ 	.short	0x0100
        /*0426*/ 	.byte	0x08
	.zero		1


	//   ....[57]....
        /*0428*/ 	.word	0x00000600
        /*042c*/ 	.word	0x000000ff
        /*0430*/ 	.word	0x00000400
        /*0434*/ 	.short	0x0100
        /*0436*/ 	.byte	0x08
	.zero		1


	//   ....[58]....
        /*0438*/ 	.word	0x00000610
        /*043c*/ 	.word	0x000000ff
        /*0440*/ 	.word	0x000000e8
        /*0444*/ 	.short	0x0100
        /*0446*/ 	.byte	0x08
	.zero		1


	//   ....[59]....
        /*0448*/ 	.word	0x00000620
        /*044c*/ 	.word	0x000000ff
        /*0450*/ 	.word	0x00000408
        /*0454*/ 	.short	0x0100
        /*0456*/ 	.byte	0x08
	.zero		1


	//   ....[60]....
        /*0458*/ 	.word	0x00000630
        /*045c*/ 	.word	0x000000ff
        /*0460*/ 	.word	0x000000f0
        /*0464*/ 	.short	0x0100
        /*0466*/ 	.byte	0x08
	.zero		1


	//   ....[61]....
        /*0468*/ 	.word	0x00000640
        /*046c*/ 	.word	0x000000ff
        /*0470*/ 	.word	0x00000410
        /*0474*/ 	.short	0x0100
        /*0476*/ 	.byte	0x08
	.zero		1


	//   ....[62]....
        /*0478*/ 	.word	0x00000650
        /*047c*/ 	.word	0x000000ff
        /*0480*/ 	.word	0x000000f8
        /*0484*/ 	.short	0x0100
        /*0486*/ 	.byte	0x08
	.zero		1


	//   ....[63]....
        /*0488*/ 	.word	0x00000660
        /*048c*/ 	.word	0x000000ff
        /*0490*/ 	.word	0x00000418
        /*0494*/ 	.short	0x0100
        /*0496*/ 	.byte	0x08
	.zero		1


	//   ....[64]....
        /*0498*/ 	.word	0x00000670
        /*049c*/ 	.word	0x000000ff
        /*04a0*/ 	.word	0x00000100
        /*04a4*/ 	.short	0x0100
        /*04a6*/ 	.byte	0x08
	.zero		1


	//   ....[65]....
        /*04a8*/ 	.word	0x00000680
        /*04ac*/ 	.word	0x000000ff
        /*04b0*/ 	.word	0x00000420
        /*04b4*/ 	.short	0x0100
        /*04b6*/ 	.byte	0x08
	.zero		1


	//   ....[66]....
        /*04b8*/ 	.word	0x00000690
        /*04bc*/ 	.word	0x000000ff
        /*04c0*/ 	.word	0x00000108
        /*04c4*/ 	.short	0x0100
        /*04c6*/ 	.byte	0x08
	.zero		1


	//   ....[67]....
        /*04c8*/ 	.word	0x000006a0
        /*04cc*/ 	.word	0x000000ff
        /*04d0*/ 	.word	0x00000428
        /*04d4*/ 	.short	0x0100
        /*04d6*/ 	.byte	0x08
	.zero		1


	//   ....[68]....
        /*04d8*/ 	.word	0x000006b0
        /*04dc*/ 	.word	0x000000ff
        /*04e0*/ 	.word	0x00000110
        /*04e4*/ 	.short	0x0100
        /*04e6*/ 	.byte	0x08
	.zero		1


	//   ....[69]....
        /*04e8*/ 	.word	0x000006c0
        /*04ec*/ 	.word	0x000000ff
        /*04f0*/ 	.word	0x00000430
        /*04f4*/ 	.short	0x0100
        /*04f6*/ 	.byte	0x08
	.zero		1


	//   ....[70]....
        /*04f8*/ 	.word	0x000006d0
        /*04fc*/ 	.word	0x000000ff
        /*0500*/ 	.word	0x00000118
        /*0504*/ 	.short	0x0100
        /*0506*/ 	.byte	0x08
	.zero		1


	//   ....[71]....
        /*0508*/ 	.word	0x000006e0
        /*050c*/ 	.word	0x000000ff
        /*0510*/ 	.word	0x00000438
        /*0514*/ 	.short	0x0100
        /*0516*/ 	.byte	0x08
	.zero		1


	//   ....[72]....
        /*0518*/ 	.word	0x000006f0
        /*051c*/ 	.word	0x000000ff
        /*0520*/ 	.word	0x00000120
        /*0524*/ 	.short	0x0100
        /*0526*/ 	.byte	0x08
	.zero		1


	//   ....[73]....
        /*0528*/ 	.word	0x00000700
        /*052c*/ 	.word	0x000000ff
        /*0530*/ 	.word	0x00000440
        /*0534*/ 	.short	0x0100
        /*0536*/ 	.byte	0x08
	.zero		1


	//   ....[74]....
        /*0538*/ 	.word	0x00000710
        /*053c*/ 	.word	0x000000ff
        /*0540*/ 	.word	0x00000128
        /*0544*/ 	.short	0x0100
        /*0546*/ 	.byte	0x08
	.zero		1


	//   ....[75]....
        /*0548*/ 	.word	0x00000720
        /*054c*/ 	.word	0x000000ff
        /*0550*/ 	.word	0x00000448
        /*0554*/ 	.short	0x0100
        /*0556*/ 	.byte	0x08
	.zero		1


	//   ....[76]....
        /*0558*/ 	.word	0x00000730
        /*055c*/ 	.word	0x000000ff
        /*0560*/ 	.word	0x00000130
        /*0564*/ 	.short	0x0100
        /*0566*/ 	.byte	0x08
	.zero		1


	//   ....[77]....
        /*0568*/ 	.word	0x00000740
        /*056c*/ 	.word	0x000000ff
        /*0570*/ 	.word	0x00000450
        /*0574*/ 	.short	0x0100
        /*0576*/ 	.byte	0x08
	.zero		1


	//   ....[78]....
        /*0578*/ 	.word	0x00000750
        /*057c*/ 	.word	0x000000ff
        /*0580*/ 	.word	0x00000138
        /*0584*/ 	.short	0x0100
        /*0586*/ 	.byte	0x08
	.zero		1


	//   ....[79]....
        /*0588*/ 	.word	0x00000760
        /*058c*/ 	.word	0x000000ff
        /*0590*/ 	.word	0x00000458
        /*0594*/ 	.short	0x0100
        /*0596*/ 	.byte	0x08
	.zero		1


	//   ....[80]....
        /*0598*/ 	.word	0x00000770
        /*059c*/ 	.word	0x000000ff
        /*05a0*/ 	.word	0x00000140
        /*05a4*/ 	.short	0x0100
        /*05a6*/ 	.byte	0x08
	.zero		1


	//   ....[81]....
        /*05a8*/ 	.word	0x00000780
        /*05ac*/ 	.word	0x000000ff
        /*05b0*/ 	.word	0x00000460
        /*05b4*/ 	.short	0x0100
        /*05b6*/ 	.byte	0x08
	.zero		1


	//   ....[82]....
        /*05b8*/ 	.word	0x00000790
        /*05bc*/ 	.word	0x000000ff
        /*05c0*/ 	.word	0x00000148
        /*05c4*/ 	.short	0x0100
        /*05c6*/ 	.byte	0x08
	.zero		1


	//   ....[83]....
        /*05c8*/ 	.word	0x000007a0
        /*05cc*/ 	.word	0x000000ff
        /*05d0*/ 	.word	0x00000468
        /*05d4*/ 	.short	0x0100
        /*05d6*/ 	.byte	0x08
	.zero		1


	//   ....[84]....
        /*05d8*/ 	.word	0x000007b0
        /*05dc*/ 	.word	0x000000ff
        /*05e0*/ 	.word	0x00000150
        /*05e4*/ 	.short	0x0100
        /*05e6*/ 	.byte	0x08
	.zero		1


	//   ....[85]....
        /*05e8*/ 	.word	0x000007c0
        /*05ec*/ 	.word	0x000000ff
        /*05f0*/ 	.word	0x00000470
        /*05f4*/ 	.short	0x0100
        /*05f6*/ 	.byte	0x08
	.zero		1


	//   ....[86]....
        /*05f8*/ 	.word	0x000007d0
        /*05fc*/ 	.word	0x000000ff
        /*0600*/ 	.word	0x00000158
        /*0604*/ 	.short	0x0100
        /*0606*/ 	.byte	0x08
	.zero		1


	//   ....[87]....
        /*0608*/ 	.word	0x000007e0
        /*060c*/ 	.word	0x000000ff
        /*0610*/ 	.word	0x00000478
        /*0614*/ 	.short	0x0100
        /*0616*/ 	.byte	0x08
	.zero		1


	//   ....[88]....
        /*0618*/ 	.word	0x000007f0
        /*061c*/ 	.word	0x000000ff
        /*0620*/ 	.word	0x00000160
        /*0624*/ 	.short	0x0100
        /*0626*/ 	.byte	0x08
	.zero		1


	//   ....[89]....
        /*0628*/ 	.word	0x00000800
        /*062c*/ 	.word	0x000000ff
        /*0630*/ 	.word	0x00000480
        /*0634*/ 	.short	0x0100
        /*0636*/ 	.byte	0x08
	.zero		1


	//   ....[90]....
        /*0638*/ 	.word	0x00000810
        /*063c*/ 	.word	0x000000ff
        /*0640*/ 	.word	0x00000168
        /*0644*/ 	.short	0x0100
        /*0646*/ 	.byte	0x08
	.zero		1


	//   ....[91]....
        /*0648*/ 	.word	0x00000820
        /*064c*/ 	.word	0x000000ff
        /*0650*/ 	.word	0x00000488
        /*0654*/ 	.short	0x0100
        /*0656*/ 	.byte	0x08
	.zero		1


	//   ....[92]....
        /*0658*/ 	.word	0x00000830
        /*065c*/ 	.word	0x000000ff
        /*0660*/ 	.word	0x00000170
        /*0664*/ 	.short	0x0100
        /*0666*/ 	.byte	0x08
	.zero		1


	//   ....[93]....
        /*0668*/ 	.word	0x00000840
        /*066c*/ 	.word	0x000000ff
        /*0670*/ 	.word	0x00000490
        /*0674*/ 	.short	0x0100
        /*0676*/ 	.byte	0x08
	.zero		1


	//   ....[94]....
        /*0678*/ 	.word	0x00000850
        /*067c*/ 	.word	0x000000ff
        /*0680*/ 	.word	0x00000178
        /*0684*/ 	.short	0x0100
        /*0686*/ 	.byte	0x08
	.zero		1


	//   ....[95]....
        /*0688*/ 	.word	0x00000860
        /*068c*/ 	.word	0x000000ff
        /*0690*/ 	.word	0x00000498
        /*0694*/ 	.short	0x0100
        /*0696*/ 	.byte	0x08
	.zero		1


	//   ....[96]....
        /*0698*/ 	.word	0x00000870
        /*069c*/ 	.word	0x000000ff
        /*06a0*/ 	.word	0x00000180
        /*06a4*/ 	.short	0x0100
        /*06a6*/ 	.byte	0x08
	.zero		1


	//   ....[97]....
        /*06a8*/ 	.word	0x00000880
        /*06ac*/ 	.word	0x000000ff
        /*06b0*/ 	.word	0x000004a0
        /*06b4*/ 	.short	0x0100
        /*06b6*/ 	.byte	0x08
	.zero		1


	//   ....[98]....
        /*06b8*/ 	.word	0x00000890
        /*06bc*/ 	.word	0x000000ff
        /*06c0*/ 	.word	0x00000188
        /*06c4*/ 	.short	0x0100
        /*06c6*/ 	.byte	0x08
	.zero		1


	//   ....[99]....
        /*06c8*/ 	.word	0x000008a0
        /*06cc*/ 	.word	0x000000ff
        /*06d0*/ 	.word	0x000004a8
        /*06d4*/ 	.short	0x0100
        /*06d6*/ 	.byte	0x08
	.zero		1


	//   ....[100]....
        /*06d8*/ 	.word	0x000008b0
        /*06dc*/ 	.word	0x000000ff
        /*06e0*/ 	.word	0x00000190
        /*06e4*/ 	.short	0x0100
        /*06e6*/ 	.byte	0x08
	.zero		1


	//   ....[101]....
        /*06e8*/ 	.word	0x000008c0
        /*06ec*/ 	.word	0x000000ff
        /*06f0*/ 	.word	0x000004b0
        /*06f4*/ 	.short	0x0100
        /*06f6*/ 	.byte	0x08
	.zero		1


	//   ....[102]....
        /*06f8*/ 	.word	0x000008d0
        /*06fc*/ 	.word	0x000000ff
        /*0700*/ 	.word	0x00000198
        /*0704*/ 	.short	0x0100
        /*0706*/ 	.byte	0x08
	.zero		1


	//   ....[103]....
        /*0708*/ 	.word	0x000008e0
        /*070c*/ 	.word	0x000000ff
        /*0710*/ 	.word	0x000004b8
        /*0714*/ 	.short	0x0100
        /*0716*/ 	.byte	0x08
	.zero		1


	//   ....[104]....
        /*0718*/ 	.word	0x000008f0
        /*071c*/ 	.word	0x000000ff
        /*0720*/ 	.word	0x000001a0
        /*0724*/ 	.short	0x0100
        /*0726*/ 	.byte	0x08
	.zero		1


	//   ....[105]....
        /*0728*/ 	.word	0x00000900
        /*072c*/ 	.word	0x000000ff
        /*0730*/ 	.word	0x000004c0
        /*0734*/ 	.short	0x0100
        /*0736*/ 	.byte	0x08
	.zero		1


	//   ....[106]....
        /*0738*/ 	.word	0x00000910
        /*073c*/ 	.word	0x000000ff
        /*0740*/ 	.word	0x000001a8
        /*0744*/ 	.short	0x0100
        /*0746*/ 	.byte	0x08
	.zero		1


	//   ....[107]....
        /*0748*/ 	.word	0x00000920
        /*074c*/ 	.word	0x000000ff
        /*0750*/ 	.word	0x000004c8
        /*0754*/ 	.short	0x0100
        /*0756*/ 	.byte	0x08
	.zero		1


	//   ....[108]....
        /*0758*/ 	.word	0x00000930
        /*075c*/ 	.word	0x000000ff
        /*0760*/ 	.word	0x000001b0
        /*0764*/ 	.short	0x0100
        /*0766*/ 	.byte	0x08
	.zero		1


	//   ....[109]....
        /*0768*/ 	.word	0x00000940
        /*076c*/ 	.word	0x000000ff
        /*0770*/ 	.word	0x000004d0
        /*0774*/ 	.short	0x0100
        /*0776*/ 	.byte	0x08
	.zero		1


	//   ....[110]....
        /*0778*/ 	.word	0x00000950
        /*077c*/ 	.word	0x000000ff
        /*0780*/ 	.word	0x000001b8
        /*0784*/ 	.short	0x0100
        /*0786*/ 	.byte	0x08
	.zero		1


	//   ....[111]....
        /*0788*/ 	.word	0x00000960
        /*078c*/ 	.word	0x000000ff
        /*0790*/ 	.word	0x000004d8
        /*0794*/ 	.short	0x0100
        /*0796*/ 	.byte	0x08
	.zero		1


	//   ....[112]....
        /*0798*/ 	.word	0x00000970
        /*079c*/ 	.word	0x000000ff
        /*07a0*/ 	.word	0x000001c0
        /*07a4*/ 	.short	0x0100
        /*07a6*/ 	.byte	0x08
	.zero		1


	//   ....[113]....
        /*07a8*/ 	.word	0x00000980
        /*07ac*/ 	.word	0x000000ff
        /*07b0*/ 	.word	0x000004e0
        /*07b4*/ 	.short	0x0100
        /*07b6*/ 	.byte	0x08
	.zero		1


	//   ....[114]....
        /*07b8*/ 	.word	0x00000990
        /*07bc*/ 	.word	0x000000ff
        /*07c0*/ 	.word	0x000001c8
        /*07c4*/ 	.short	0x0100
        /*07c6*/ 	.byte	0x08
	.zero		1


	//   ....[115]....
        /*07c8*/ 	.word	0x000009a0
        /*07cc*/ 	.word	0x000000ff
        /*07d0*/ 	.word	0x000004e8
        /*07d4*/ 	.short	0x0100
        /*07d6*/ 	.byte	0x08
	.zero		1


	//   ....[116]....
        /*07d8*/ 	.word	0x000009b0
        /*07dc*/ 	.word	0x000000ff
        /*07e0*/ 	.word	0x000001d0
        /*07e4*/ 	.short	0x0100
        /*07e6*/ 	.byte	0x08
	.zero		1


	//   ....[117]....
        /*07e8*/ 	.word	0x000009c0
        /*07ec*/ 	.word	0x000000ff
        /*07f0*/ 	.word	0x000004f0
        /*07f4*/ 	.short	0x0100
        /*07f6*/ 	.byte	0x08
	.zero		1


	//   ....[118]....
        /*07f8*/ 	.word	0x000009d0
        /*07fc*/ 	.word	0x000000ff
        /*0800*/ 	.word	0x000001d8
        /*0804*/ 	.short	0x0100
        /*0806*/ 	.byte	0x08
	.zero		1


	//   ....[119]....
        /*0808*/ 	.word	0x000009e0
        /*080c*/ 	.word	0x000000ff
        /*0810*/ 	.word	0x000004f8
        /*0814*/ 	.short	0x0100
        /*0816*/ 	.byte	0x08
	.zero		1


	//   ....[120]....
        /*0818*/ 	.word	0x000009f0
        /*081c*/ 	.word	0x000000ff
        /*0820*/ 	.word	0x000001e0
        /*0824*/ 	.short	0x0100
        /*0826*/ 	.byte	0x08
	.zero		1


	//   ....[121]....
        /*0828*/ 	.word	0x00000a00
        /*082c*/ 	.word	0x000000ff
        /*0830*/ 	.word	0x00000500
        /*0834*/ 	.short	0x0100
        /*0836*/ 	.byte	0x08
	.zero		1


	//   ....[122]....
        /*0838*/ 	.word	0x00000a10
        /*083c*/ 	.word	0x000000ff
        /*0840*/ 	.word	0x000001e8
        /*0844*/ 	.short	0x0100
        /*0846*/ 	.byte	0x08
	.zero		1


	//   ....[123]....
        /*0848*/ 	.word	0x00000a20
        /*084c*/ 	.word	0x000000ff
        /*0850*/ 	.word	0x00000508
        /*0854*/ 	.short	0x0100
        /*0856*/ 	.byte	0x08
	.zero		1


	//   ....[124]....
        /*0858*/ 	.word	0x00000a30
        /*085c*/ 	.word	0x000000ff
        /*0860*/ 	.word	0x000001f0
        /*0864*/ 	.short	0x0100
        /*0866*/ 	.byte	0x08
	.zero		1


	//   ....[125]....
        /*0868*/ 	.word	0x00000a40
        /*086c*/ 	.word	0x000000ff
        /*0870*/ 	.word	0x00000510
        /*0874*/ 	.short	0x0100
        /*0876*/ 	.byte	0x08
	.zero		1


	//   ....[126]....
        /*0878*/ 	.word	0x00000a50
        /*087c*/ 	.word	0x000000ff
        /*0880*/ 	.word	0x000001f8
        /*0884*/ 	.short	0x0100
        /*0886*/ 	.byte	0x08
	.zero		1


	//   ....[127]....
        /*0888*/ 	.word	0x00000a60
        /*088c*/ 	.word	0x000000ff
        /*0890*/ 	.word	0x00000518
        /*0894*/ 	.short	0x0100
        /*0896*/ 	.byte	0x08
	.zero		1


	//   ....[128]....
        /*0898*/ 	.word	0x00000a70
        /*089c*/ 	.word	0x000000ff
        /*08a0*/ 	.word	0x00000200
        /*08a4*/ 	.short	0x0100
        /*08a6*/ 	.byte	0x08
	.zero		1


	//   ....[129]....
        /*08a8*/ 	.word	0x00000a80
        /*08ac*/ 	.word	0x000000ff
        /*08b0*/ 	.word	0x00000520
        /*08b4*/ 	.short	0x0100
        /*08b6*/ 	.byte	0x08
	.zero		1


	//   ....[130]....
        /*08b8*/ 	.word	0x00000a90
        /*08bc*/ 	.word	0x000000ff
        /*08c0*/ 	.word	0x00000208
        /*08c4*/ 	.short	0x0100
        /*08c6*/ 	.byte	0x08
	.zero		1


	//   ....[131]....
        /*08c8*/ 	.word	0x00000aa0
        /*08cc*/ 	.word	0x000000ff
        /*08d0*/ 	.word	0x00000528
        /*08d4*/ 	.short	0x0100
        /*08d6*/ 	.byte	0x08
	.zero		1


	//   ....[132]....
        /*08d8*/ 	.word	0x00000ab0
        /*08dc*/ 	.word	0x000000ff
        /*08e0*/ 	.word	0x00000210
        /*08e4*/ 	.short	0x0100
        /*08e6*/ 	.byte	0x08
	.zero		1


	//   ....[133]....
        /*08e8*/ 	.word	0x00000ac0
        /*08ec*/ 	.word	0x000000ff
        /*08f0*/ 	.word	0x00000530
        /*08f4*/ 	.short	0x0100
        /*08f6*/ 	.byte	0x08
	.zero		1


	//   ....[134]....
        /*08f8*/ 	.word	0x00000ad0
        /*08fc*/ 	.word	0x000000ff
        /*0900*/ 	.word	0x00000218
        /*0904*/ 	.short	0x0100
        /*0906*/ 	.byte	0x08
	.zero		1


	//   ....[135]....
        /*0908*/ 	.word	0x00000ae0
        /*090c*/ 	.word	0x000000ff
        /*0910*/ 	.word	0x00000538
        /*0914*/ 	.short	0x0100
        /*0916*/ 	.byte	0x08
	.zero		1


	//   ....[136]....
        /*0918*/ 	.word	0x00000af0
        /*091c*/ 	.word	0x000000ff
        /*0920*/ 	.word	0x00000220
        /*0924*/ 	.short	0x0100
        /*0926*/ 	.byte	0x08
	.zero		1


	//   ....[137]....
        /*0928*/ 	.word	0x00000b00
        /*092c*/ 	.word	0x000000ff
        /*0930*/ 	.word	0x00000540
        /*0934*/ 	.short	0x0100
        /*0936*/ 	.byte	0x08
	.zero		1


	//   ....[138]....
        /*0938*/ 	.word	0x00000b10
        /*093c*/ 	.word	0x000000ff
        /*0940*/ 	.word	0x00000228
        /*0944*/ 	.short	0x0100
        /*0946*/ 	.byte	0x08
	.zero		1


	//   ....[139]....
        /*0948*/ 	.word	0x00000b20
        /*094c*/ 	.word	0x000000ff
        /*0950*/ 	.word	0x00000548
        /*0954*/ 	.short	0x0100
        /*0956*/ 	.byte	0x08
	.zero		1


	//   ....[140]....
        /*0958*/ 	.word	0x00000b30
        /*095c*/ 	.word	0x000000ff
        /*0960*/ 	.word	0x00000230
        /*0964*/ 	.short	0x0100
        /*0966*/ 	.byte	0x08
	.zero		1


	//   ....[141]....
        /*0968*/ 	.word	0x00000b40
        /*096c*/ 	.word	0x000000ff
        /*0970*/ 	.word	0x00000550
        /*0974*/ 	.short	0x0100
        /*0976*/ 	.byte	0x08
	.zero		1


	//   ....[142]....
        /*0978*/ 	.word	0x00000b50
        /*097c*/ 	.word	0x000000ff
        /*0980*/ 	.word	0x00000238
        /*0984*/ 	.short	0x0100
        /*0986*/ 	.byte	0x08
	.zero		1


	//   ....[143]....
        /*0988*/ 	.word	0x00000b60
        /*098c*/ 	.word	0x000000ff
        /*0990*/ 	.word	0x00000558
        /*0994*/ 	.short	0x0100
        /*0996*/ 	.byte	0x08
	.zero		1


	//   ....[144]....
        /*0998*/ 	.word	0x00000b70
        /*099c*/ 	.word	0x000000ff
        /*09a0*/ 	.word	0x00000240
        /*09a4*/ 	.short	0x0100
        /*09a6*/ 	.byte	0x08
	.zero		1


	//   ....[145]....
        /*09a8*/ 	.word	0x00000b80
        /*09ac*/ 	.word	0x000000ff
        /*09b0*/ 	.word	0x00000560
        /*09b4*/ 	.short	0x0100
        /*09b6*/ 	.byte	0x08
	.zero		1


	//   ....[146]....
        /*09b8*/ 	.word	0x00000b90
        /*09bc*/ 	.word	0x000000ff
        /*09c0*/ 	.word	0x00000248
        /*09c4*/ 	.short	0x0100
        /*09c6*/ 	.byte	0x08
	.zero		1


	//   ....[147]....
        /*09c8*/ 	.word	0x00000ba0
        /*09cc*/ 	.word	0x000000ff
        /*09d0*/ 	.word	0x00000568
        /*09d4*/ 	.short	0x0100
        /*09d6*/ 	.byte	0x08
	.zero		1


	//   ....[148]....
        /*09d8*/ 	.word	0x00000bb0
        /*09dc*/ 	.word	0x000000ff
        /*09e0*/ 	.word	0x00000250
        /*09e4*/ 	.short	0x0100
        /*09e6*/ 	.byte	0x08
	.zero		1


	//   ....[149]....
        /*09e8*/ 	.word	0x00000bc0
        /*09ec*/ 	.word	0x000000ff
        /*09f0*/ 	.word	0x00000570
        /*09f4*/ 	.short	0x0100
        /*09f6*/ 	.byte	0x08
	.zero		1


	//   ....[150]....
        /*09f8*/ 	.word	0x00000bd0
        /*09fc*/ 	.word	0x000000ff
        /*0a00*/ 	.word	0x00000258
        /*0a04*/ 	.short	0x0100
        /*0a06*/ 	.byte	0x08
	.zero		1


	//   ....[151]....
        /*0a08*/ 	.word	0x00000be0
        /*0a0c*/ 	.word	0x000000ff
        /*0a10*/ 	.word	0x00000578
        /*0a14*/ 	.short	0x0100
        /*0a16*/ 	.byte	0x08
	.zero		1


	//   ....[152]....
        /*0a18*/ 	.word	0x00000bf0
        /*0a1c*/ 	.word	0x000000ff
        /*0a20*/ 	.word	0x00000260
        /*0a24*/ 	.short	0x0100
        /*0a26*/ 	.byte	0x08
	.zero		1


	//   ....[153]....
        /*0a28*/ 	.word	0x00000c00
        /*0a2c*/ 	.word	0x000000ff
        /*0a30*/ 	.word	0x00000580
        /*0a34*/ 	.short	0x0100
        /*0a36*/ 	.byte	0x08
	.zero		1


	//   ....[154]....
        /*0a38*/ 	.word	0x00000c10
        /*0a3c*/ 	.word	0x000000ff
        /*0a40*/ 	.word	0x00000268
        /*0a44*/ 	.short	0x0100
        /*0a46*/ 	.byte	0x08
	.zero		1


	//   ....[155]....
        /*0a48*/ 	.word	0x00000c20
        /*0a4c*/ 	.word	0x000000ff
        /*0a50*/ 	.word	0x00000588
        /*0a54*/ 	.short	0x0100
        /*0a56*/ 	.byte	0x08
	.zero		1


	//   ....[156]....
        /*0a58*/ 	.word	0x00000c30
        /*0a5c*/ 	.word	0x000000ff
        /*0a60*/ 	.word	0x00000270
        /*0a64*/ 	.short	0x0100
        /*0a66*/ 	.byte	0x08
	.zero		1


	//   ....[157]....
        /*0a68*/ 	.word	0x00000c40
        /*0a6c*/ 	.word	0x000000ff
        /*0a70*/ 	.word	0x00000590
        /*0a74*/ 	.short	0x0100
        /*0a76*/ 	.byte	0x08
	.zero		1


	//   ....[158]....
        /*0a78*/ 	.word	0x00000c50
        /*0a7c*/ 	.word	0x000000ff
        /*0a80*/ 	.word	0x00000278
        /*0a84*/ 	.short	0x0100
        /*0a86*/ 	.byte	0x08
	.zero		1


	//   ....[159]....
        /*0a88*/ 	.word	0x00000c60
        /*0a8c*/ 	.word	0x000000ff
        /*0a90*/ 	.word	0x00000598
        /*0a94*/ 	.short	0x0100
        /*0a96*/ 	.byte	0x08
	.zero		1


	//   ....[160]....
        /*0a98*/ 	.word	0x00000c70
        /*0a9c*/ 	.word	0x000000ff
        /*0aa0*/ 	.word	0x00000280
        /*0aa4*/ 	.short	0x0100
        /*0aa6*/ 	.byte	0x08
	.zero		1


	//   ....[161]....
        /*0aa8*/ 	.word	0x00000c80
        /*0aac*/ 	.word	0x000000ff
        /*0ab0*/ 	.word	0x000005a0
        /*0ab4*/ 	.short	0x0100
        /*0ab6*/ 	.byte	0x08
	.zero		1


	//   ....[162]....
        /*0ab8*/ 	.word	0x00000c90
        /*0abc*/ 	.word	0x000000ff
        /*0ac0*/ 	.word	0x00000288
        /*0ac4*/ 	.short	0x0100
        /*0ac6*/ 	.byte	0x08
	.zero		1


	//   ....[163]....
        /*0ac8*/ 	.word	0x00000ca0
        /*0acc*/ 	.word	0x000000ff
        /*0ad0*/ 	.word	0x000005a8
        /*0ad4*/ 	.short	0x0100
        /*0ad6*/ 	.byte	0x08
	.zero		1


	//   ....[164]....
        /*0ad8*/ 	.word	0x00000cb0
        /*0adc*/ 	.word	0x000000ff
        /*0ae0*/ 	.word	0x00000290
        /*0ae4*/ 	.short	0x0100
        /*0ae6*/ 	.byte	0x08
	.zero		1


	//   ....[165]....
        /*0ae8*/ 	.word	0x00000cc0
        /*0aec*/ 	.word	0x000000ff
        /*0af0*/ 	.word	0x000005b0
        /*0af4*/ 	.short	0x0100
        /*0af6*/ 	.byte	0x08
	.zero		1


	//   ....[166]....
        /*0af8*/ 	.word	0x00000cd0
        /*0afc*/ 	.word	0x000000ff
        /*0b00*/ 	.word	0x00000298
        /*0b04*/ 	.short	0x0100
        /*0b06*/ 	.byte	0x08
	.zero		1


	//   ....[167]....
        /*0b08*/ 	.word	0x00000ce0
        /*0b0c*/ 	.word	0x000000ff
        /*0b10*/ 	.word	0x000005b8
        /*0b14*/ 	.short	0x0100
        /*0b16*/ 	.byte	0x08
	.zero		1


	//   ....[168]....
        /*0b18*/ 	.word	0x00000cf0
        /*0b1c*/ 	.word	0x000000ff
        /*0b20*/ 	.word	0x000002a0
        /*0b24*/ 	.short	0x0100
        /*0b26*/ 	.byte	0x08
	.zero		1


	//   ....[169]....
        /*0b28*/ 	.word	0x00000d00
        /*0b2c*/ 	.word	0x000000ff
        /*0b30*/ 	.word	0x000005c0
        /*0b34*/ 	.short	0x0100
        /*0b36*/ 	.byte	0x08
	.zero		1


	//   ....[170]....
        /*0b38*/ 	.word	0x00000d10
        /*0b3c*/ 	.word	0x000000ff
        /*0b40*/ 	.word	0x000002a8
        /*0b44*/ 	.short	0x0100
        /*0b46*/ 	.byte	0x08
	.zero		1


	//   ....[171]....
        /*0b48*/ 	.word	0x00000d20
        /*0b4c*/ 	.word	0x000000ff
        /*0b50*/ 	.word	0x000005c8
        /*0b54*/ 	.short	0x0100
        /*0b56*/ 	.byte	0x08
	.zero		1


	//   ....[172]....
        /*0b58*/ 	.word	0x00000d30
        /*0b5c*/ 	.word	0x000000ff
        /*0b60*/ 	.word	0x000002b0
        /*0b64*/ 	.short	0x0100
        /*0b66*/ 	.byte	0x08
	.zero		1


	//   ....[173]....
        /*0b68*/ 	.word	0x00000d40
        /*0b6c*/ 	.word	0x000000ff
        /*0b70*/ 	.word	0x000005d0
        /*0b74*/ 	.short	0x0100
        /*0b76*/ 	.byte	0x08
	.zero		1


	//   ....[174]....
        /*0b78*/ 	.word	0x00000d50
        /*0b7c*/ 	.word	0x000000ff
        /*0b80*/ 	.word	0x000002b8
        /*0b84*/ 	.short	0x0100
        /*0b86*/ 	.byte	0x08
	.zero		1


	//   ....[175]....
        /*0b88*/ 	.word	0x00000d60
        /*0b8c*/ 	.word	0x000000ff
        /*0b90*/ 	.word	0x000005d8
        /*0b94*/ 	.short	0x0100
        /*0b96*/ 	.byte	0x08
	.zero		1


	//   ....[176]....
        /*0b98*/ 	.word	0x00000d70
        /*0b9c*/ 	.word	0x000000ff
        /*0ba0*/ 	.word	0x000002c0
        /*0ba4*/ 	.short	0x0100
        /*0ba6*/ 	.byte	0x08
	.zero		1


	//   ....[177]....
        /*0ba8*/ 	.word	0x00000d80
        /*0bac*/ 	.word	0x000000ff
        /*0bb0*/ 	.word	0x000005e0
        /*0bb4*/ 	.short	0x0100
        /*0bb6*/ 	.byte	0x08
	.zero		1


	//   ....[178]....
        /*0bb8*/ 	.word	0x00000d90
        /*0bbc*/ 	.word	0x000000ff
        /*0bc0*/ 	.word	0x000002c8
        /*0bc4*/ 	.short	0x0100
        /*0bc6*/ 	.byte	0x08
	.zero		1


	//   ....[179]....
        /*0bc8*/ 	.word	0x00000da0
        /*0bcc*/ 	.word	0x000000ff
        /*0bd0*/ 	.word	0x000005e8
        /*0bd4*/ 	.short	0x0100
        /*0bd6*/ 	.byte	0x08
	.zero		1


	//   ....[180]....
        /*0bd8*/ 	.word	0x00000db0
        /*0bdc*/ 	.word	0x000000ff
        /*0be0*/ 	.word	0x000002d0
        /*0be4*/ 	.short	0x0100
        /*0be6*/ 	.byte	0x08
	.zero		1


	//   ....[181]....
        /*0be8*/ 	.word	0x00000dc0
        /*0bec*/ 	.word	0x000000ff
        /*0bf0*/ 	.word	0x000005f0
        /*0bf4*/ 	.short	0x0100
        /*0bf6*/ 	.byte	0x08
	.zero		1


	//   ....[182]....
        /*0bf8*/ 	.word	0x00000dd0
        /*0bfc*/ 	.word	0x000000ff
        /*0c00*/ 	.word	0x000002d8
        /*0c04*/ 	.short	0x0100
        /*0c06*/ 	.byte	0x08
	.zero		1


	//   ....[183]....
        /*0c08*/ 	.word	0x00000de0
        /*0c0c*/ 	.word	0x000000ff
        /*0c10*/ 	.word	0x000005f8
        /*0c14*/ 	.short	0x0100
        /*0c16*/ 	.byte	0x08
	.zero		1


	//   ....[184]....
        /*0c18*/ 	.word	0x00000df0
        /*0c1c*/ 	.word	0x000000ff
        /*0c20*/ 	.word	0x000002e0
        /*0c24*/ 	.short	0x0100
        /*0c26*/ 	.byte	0x08
	.zero		1


	//   ....[185]....
        /*0c28*/ 	.word	0x00000e00
        /*0c2c*/ 	.word	0x000000ff
        /*0c30*/ 	.word	0x00000600
        /*0c34*/ 	.short	0x0100
        /*0c36*/ 	.byte	0x08
	.zero		1


	//   ....[186]....
        /*0c38*/ 	.word	0x00000e10
        /*0c3c*/ 	.word	0x000000ff
        /*0c40*/ 	.word	0x000002e8
        /*0c44*/ 	.short	0x0100
        /*0c46*/ 	.byte	0x08
	.zero		1


	//   ....[187]....
        /*0c48*/ 	.word	0x00000e20
        /*0c4c*/ 	.word	0x000000ff
        /*0c50*/ 	.word	0x00000608
        /*0c54*/ 	.short	0x0100
        /*0c56*/ 	.byte	0x08
	.zero		1


	//   ....[188]....
        /*0c58*/ 	.word	0x00000e30
        /*0c5c*/ 	.word	0x000000ff
        /*0c60*/ 	.word	0x000002f0
        /*0c64*/ 	.short	0x0100
        /*0c66*/ 	.byte	0x08
	.zero		1


	//   ....[189]....
        /*0c68*/ 	.word	0x00000e40
        /*0c6c*/ 	.word	0x000000ff
        /*0c70*/ 	.word	0x00000610
        /*0c74*/ 	.short	0x0100
        /*0c76*/ 	.byte	0x08
	.zero		1


	//   ....[190]....
        /*0c78*/ 	.word	0x00000e50
        /*0c7c*/ 	.word	0x000000ff
        /*0c80*/ 	.word	0x000002f8
        /*0c84*/ 	.short	0x0100
        /*0c86*/ 	.byte	0x08
	.zero		1


	//   ....[191]....
        /*0c88*/ 	.word	0x00000e60
        /*0c8c*/ 	.word	0x000000ff
        /*0c90*/ 	.word	0x00000618
        /*0c94*/ 	.short	0x0100
        /*0c96*/ 	.byte	0x08
	.zero		1


	//   ....[192]....
        /*0c98*/ 	.word	0x00000e70
        /*0c9c*/ 	.word	0x000000ff
        /*0ca0*/ 	.word	0x00000300
        /*0ca4*/ 	.short	0x0100
        /*0ca6*/ 	.byte	0x08
	.zero		1


	//   ....[193]....
        /*0ca8*/ 	.word	0x00000e80
        /*0cac*/ 	.word	0x000000ff
        /*0cb0*/ 	.word	0x00000620
        /*0cb4*/ 	.short	0x0100
        /*0cb6*/ 	.byte	0x08
	.zero		1


	//   ....[194]....
        /*0cb8*/ 	.word	0x00000e90
        /*0cbc*/ 	.word	0x000000ff
        /*0cc0*/ 	.word	0x00000308
        /*0cc4*/ 	.short	0x0100
        /*0cc6*/ 	.byte	0x08
	.zero		1


	//   ....[195]....
        /*0cc8*/ 	.word	0x00000ea0
        /*0ccc*/ 	.word	0x000000ff
        /*0cd0*/ 	.word	0x00000628
        /*0cd4*/ 	.short	0x0100
        /*0cd6*/ 	.byte	0x08
	.zero		1


	//   ....[196]....
        /*0cd8*/ 	.word	0x00000eb0
        /*0cdc*/ 	.word	0x000000ff
        /*0ce0*/ 	.word	0x00000310
        /*0ce4*/ 	.short	0x0100
        /*0ce6*/ 	.byte	0x08
	.zero		1


	//   ....[197]....
        /*0ce8*/ 	.word	0x00000ec0
        /*0cec*/ 	.word	0x000000ff
        /*0cf0*/ 	.word	0x00000630
        /*0cf4*/ 	.short	0x0100
        /*0cf6*/ 	.byte	0x08
	.zero		1


	//   ....[198]....
        /*0cf8*/ 	.word	0x00000ed0
        /*0cfc*/ 	.word	0x000000ff
        /*0d00*/ 	.word	0x00000318
        /*0d04*/ 	.short	0x0100
        /*0d06*/ 	.byte	0x08
	.zero		1


	//   ....[199]....
        /*0d08*/ 	.word	0x00000ee0
        /*0d0c*/ 	.word	0x000000ff
        /*0d10*/ 	.word	0x00000638
        /*0d14*/ 	.short	0x0100
        /*0d16*/ 	.byte	0x08
	.zero		1


	//   ....[200]....
        /*0d18*/ 	.word	0x000013f0
        /*0d1c*/ 	.word	0x000000ff
        /*0d20*/ 	.word	0x00000670
        /*0d24*/ 	.short	0x0100
        /*0d26*/ 	.byte	0x08
	.zero		1


	//   ....[201]....
        /*0d28*/ 	.word	0x00001490
        /*0d2c*/ 	.word	0x000000ff
        /*0d30*/ 	.word	0x00000678
        /*0d34*/ 	.short	0x0100
        /*0d36*/ 	.byte	0x08
	.zero		1


	//   ....[202]....
        /*0d38*/ 	.word	0x000014f0
        /*0d3c*/ 	.word	0x000000ff
        /*0d40*/ 	.word	0x00000650
        /*0d44*/ 	.short	0x0100
        /*0d46*/ 	.byte	0x09
	.zero		1


	//   ....[203]....
        /*0d48*/ 	.word	0x00001500
        /*0d4c*/ 	.word	0x000000ff
        /*0d50*/ 	.word	0x00000658
        /*0d54*/ 	.short	0x0100
        /*0d56*/ 	.byte	0x09
	.zero		1


	//   ....[204]....
        /*0d58*/ 	.word	0x00001510
        /*0d5c*/ 	.word	0x000000ff
        /*0d60*/ 	.word	0x00000660
        /*0d64*/ 	.short	0x0100
        /*0d66*/ 	.byte	0x09
	.zero		1


	//   ....[205]....
        /*0d68*/ 	.word	0x00001520
        /*0d6c*/ 	.word	0x000000ff
        /*0d70*/ 	.word	0x00000668
        /*0d74*/ 	.short	0x0100
        /*0d76*/ 	.byte	0x09
	.zero		1


	//   ....[206]....
        /*0d78*/ 	.word	0x00002370
        /*0d7c*/ 	.word	0x000000ff
        /*0d80*/ 	.word	0xfffffff8
        /*0d84*/ 	.short	0x010a
        /*0d86*/ 	.byte	0x16
	.zero		1


	//   ....[207]....
        /*0d88*/ 	.word	0x000024a0
        /*0d8c*/ 	.word	0x000000ff
        /*0d90*/ 	.word	0x00000000
        /*0d94*/ 	.short	0x010a
        /*0d96*/ 	.byte	0x06
	.zero		1


	//   ....[208]....
        /*0d98*/ 	.word	0x000024e0
        /*0d9c*/ 	.word	0x000000ff
        /*0da0*/ 	.word	0x00000000
        /*0da4*/ 	.short	0x010a
        /*0da6*/ 	.byte	0x06
	.zero		1


	//   ....[209]....
        /*0da8*/ 	.word	0x00002780
        /*0dac*/ 	.word	0x000000ff
        /*0db0*/ 	.word	0x00000000
        /*0db4*/ 	.short	0x010a
        /*0db6*/ 	.byte	0x09
	.zero		1


	//   ....[210]....
        /*0db8*/ 	.word	0x000027c0
        /*0dbc*/ 	.word	0x000000ff
        /*0dc0*/ 	.word	0x00000000
        /*0dc4*/ 	.short	0x010a
        /*0dc6*/ 	.byte	0x09
	.zero		1


	//   ....[211]....
        /*0dc8*/ 	.word	0x00002990
        /*0dcc*/ 	.word	0x00000016
        /*0dd0*/ 	.word	0x00000000
        /*0dd4*/ 	.short	0x0101
        /*0dd6*/ 	.byte	0x3f
	.zero		1


	//   ....[212]....
        /*0dd8*/ 	.word	0x00002b50
        /*0ddc*/ 	.word	0x00000015
        /*0de0*/ 	.word	0x00000000
        /*0de4*/ 	.short	0x0101
        /*0de6*/ 	.byte	0x15
	.zero		1


	//   ....[213]....
        /*0de8*/ 	.word	0x00002c60
        /*0dec*/ 	.word	0x00000014
        /*0df0*/ 	.word	0x00000000
        /*0df4*/ 	.short	0x0101
        /*0df6*/ 	.byte	0x3f
	.zero		1


	//   ....[214]....
        /*0df8*/ 	.word	0x00002d20
        /*0dfc*/ 	.word	0x000000ff
        /*0e00*/ 	.word	0x00000008
        /*0e04*/ 	.short	0x010a
        /*0e06*/ 	.byte	0x16
	.zero		1


	//   ....[215]....
        /*0e08*/ 	.word	0x00003640
        /*0e0c*/ 	.word	0x00000004
        /*0e10*/ 	.word	0x00000000
        /*0e14*/ 	.short	0x0101
        /*0e16*/ 	.byte	0x15
	.zero		1


	//   ....[216]....
        /*0e18*/ 	.word	0x00003f70
        /*0e1c*/ 	.word	0x00000014
        /*0e20*/ 	.word	0x00000320
        /*0e24*/ 	.short	0x010a
        /*0e26*/ 	.byte	0x3f
	.zero		1


	//   ....[217]....
        /*0e28*/ 	.word	0x00004310
        /*0e2c*/ 	.word	0x00000004
        /*0e30*/ 	.word	0x00000678
        /*0e34*/ 	.short	0x0101
        /*0e36*/ 	.byte	0x3f
	.zero		1


	//   ....[218]....
        /*0e38*/ 	.word	0x00004a80
        /*0e3c*/ 	.word	0x00000007
        /*0e40*/ 	.word	0x00000000
        /*0e44*/ 	.short	0x010a
        /*0e46*/ 	.byte	0x3f
	.zero		1


	//   ....[219]....
        /*0e48*/ 	.word	0x00004b00
        /*0e4c*/ 	.word	0x00000008
        /*0e50*/ 	.word	0x00000000
        /*0e54*/ 	.short	0x010a
        /*0e56*/ 	.byte	0x3f
	.zero		1


	//   ....[220]....
        /*0e58*/ 	.word	0x00004b90
        /*0e5c*/ 	.word	0x00000007
        /*0e60*/ 	.word	0x00000000
        /*0e64*/ 	.short	0x010a
        /*0e66*/ 	.byte	0x3f
	.zero		1


	//   ....[221]....
        /*0e68*/ 	.word	0x00004c20
        /*0e6c*/ 	.word	0x00000005
        /*0e70*/ 	.word	0x00000000
        /*0e74*/ 	.short	0x010a
        /*0e76*/ 	.byte	0x3f
	.zero		1


	//   ....[222]....
        /*0e78*/ 	.word	0x00004ce0
        /*0e7c*/ 	.word	0x00000014
        /*0e80*/ 	.word	0xfffffff8
        /*0e84*/ 	.short	0x010a
        /*0e86*/ 	.byte	0x3f
	.zero		1


	//   ....[223]....
        /*0e88*/ 	.word	0x00004d40
        /*0e8c*/ 	.word	0x00000014
        /*0e90*/ 	.word	0x00000000
        /*0e94*/ 	.short	0x010a
        /*0e96*/ 	.byte	0x3f
	.zero		1


	//   ....[224]....
        /*0e98*/ 	.word	0x00004da0
        /*0e9c*/ 	.word	0x00000017
        /*0ea0*/ 	.word	0x00000000
        /*0ea4*/ 	.short	0x010a
        /*0ea6*/ 	.byte	0x3f
	.zero		1


	//   ....[225]....
        /*0ea8*/ 	.word	0x00004e00
        /*0eac*/ 	.word	0x00000015
        /*0eb0*/ 	.word	0x00000008
        /*0eb4*/ 	.short	0x010a
        /*0eb6*/ 	.byte	0x3f
	.zero		1


	//   ....[226]....
        /*0eb8*/ 	.word	0x00004ed0
        /*0ebc*/ 	.word	0x00000014
        /*0ec0*/ 	.word	0x00000320
        /*0ec4*/ 	.short	0x010a
        /*0ec6*/ 	.byte	0x3f
	.zero		1


	//   ....[227]....
        /*0ec8*/ 	.word	0x00004fb0
        /*0ecc*/ 	.word	0x00000007
        /*0ed0*/ 	.word	0x00000000
        /*0ed4*/ 	.short	0x010a
        /*0ed6*/ 	.byte	0x3f
	.zero		1


	//   ....[228]....
        /*0ed8*/ 	.word	0x00005000
        /*0edc*/ 	.word	0x00000008
        /*0ee0*/ 	.word	0x00000000
        /*0ee4*/ 	.short	0x010a
        /*0ee6*/ 	.byte	0x3f
	.zero		1


	//   ....[229]....
        /*0ee8*/ 	.word	0x00005050
        /*0eec*/ 	.word	0x00000007
        /*0ef0*/ 	.word	0x00000000
        /*0ef4*/ 	.short	0x010a
        /*0ef6*/ 	.byte	0x3f
	.zero		1


	//   ....[230]....
        /*0ef8*/ 	.word	0x000050a0
        /*0efc*/ 	.word	0x00000005
        /*0f00*/ 	.word	0x00000000
        /*0f04*/ 	.short	0x010a
        /*0f06*/ 	.byte	0x3f
	.zero		1


	//----- nvinfo : EIATTR_NUM_MBARRIERS
	.align		4
.L_28:
        /*0f08*/ 	.byte	0x03, 0x38
        /*0f0a*/ 	.short	0x00ce


	//----- nvinfo : EIATTR_EXIT_INSTR_OFFSETS
	.align		4
        /*0f0c*/ 	.byte	0x04, 0x1c
        /*0f0e*/ 	.short	(.L_30 - .L_29)


	//   ....[0]....
.L_29:
        /*0f10*/ 	.word	0x00001fd0


	//   ....[1]....
        /*0f14*/ 	.word	0x00002030


	//   ....[2]....
        /*0f18*/ 	.word	0x00003c40


	//   ....[3]....
        /*0f1c*/ 	.word	0x00003c80


	//   ....[4]....
        /*0f20*/ 	.word	0x000049b0


	//   ....[5]....
        /*0f24*/ 	.word	0x00004cc0


	//----- nvinfo : EIATTR_MAX_THREADS
	.align		4
.L_30:
        /*0f28*/ 	.byte	0x04, 0x05
        /*0f2a*/ 	.short	(.L_32 - .L_31)
.L_31:
        /*0f2c*/ 	.word	0x00000180
        /*0f30*/ 	.word	0x00000001
        /*0f34*/ 	.word	0x00000001


	//----- nvinfo : EIATTR_CRS_STACK_SIZE
	.align		4
.L_32:
        /*0f38*/ 	.byte	0x04, 0x1e
        /*0f3a*/ 	.short	(.L_34 - .L_33)
.L_33:
        /*0f3c*/ 	.word	0x00000000


	//----- nvinfo : EIATTR_CBANK_PARAM_SIZE
	.align		4
.L_34:
        /*0f40*/ 	.byte	0x03, 0x19
        /*0f42*/ 	.short	0x0470


	//----- nvinfo : EIATTR_PARAM_CBANK
	.align		4
        /*0f44*/ 	.byte	0x04, 0x0a
        /*0f46*/ 	.short	(.L_36 - .L_35)
	.align		4
.L_35:
        /*0f48*/ 	.word	index@(.nv.constant0._ZN7cutlass13device_kernelINS_4gemm6kernel13GemmUniversalIN4cute5tupleIJiiiiEEENS1_10collective13CollectiveMmaINS1_37MainloopSm90TmaGmmaWarpSpecializedFP8ILi100ENS5_IJNS4_1CILi2EEENSA_ILi1EEESC_EEENS1_32KernelTmaWarpSpecializedPingpongEEENS5_IJNSA_ILi64EEENSA_ILi8EEENSA_ILi32EEEEEENS_12float_e4m3_tENS5_IJlSC_lEEESK_SL_NS4_8TiledMMAINS4_8MMA_AtomIJNS4_4SM904GMMA29MMA_64x8x32_F32E4M3E4M3_SS_TNILNSP_7ScaleInE1ELSR_1EEEEEENS4_6LayoutINS5_IJSC_SC_SC_EEENS5_IJNSA_ILi0EEESW_SW_EEEEENS5_IJNS4_10UnderscoreESZ_SZ_EEEEENS4_13SM90_TMA_LOADENS4_14ComposedLayoutINS4_7SwizzleILi1ELi4ELi3EEENS4_18smem_ptr_flag_bitsILi8EEENSU_INS5_IJSH_SI_EEENS5_IJSI_SC_EEEEEEEvNS4_8identityENS4_23SM90_TMA_LOAD_MULTICASTES1B_vS1C_EENS_8epilogue10collective6detail29Sm90TmaWarpSpecializedAdapterINS1G_15DefaultEpilogueISK_SL_SL_NS1F_6thread17LinearCombinationISK_Li1EffLNS1K_9ScaleType4KindE0ELNS_15FloatRoundStyleE2ESK_EENS1_15EpilogueDefaultEEEEEvvEEEEvNT_6ParamsE)
        /*0f4c*/ 	.short	0x0210
        /*0f4e*/ 	.short	0x0470


	//----- nvinfo : EIATTR_SW_WAR
	.align		4
.L_36:
        /*0f50*/ 	.byte	0x04, 0x36
        /*0f52*/ 	.short	(.L_38 - .L_37)
.L_37:
        /*0f54*/ 	.word	0x00000008
.L_38:


//--------------------- .nv.callgraph             --------------------------
	.section	.nv.callgraph,"",@"SHT_CUDA_CALLGRAPH"
	.align	4
	.sectionentsize	8
	.align		4
        /*0000*/ 	.word	0x00000000
	.align		4
        /*0004*/ 	.word	0xffffffff
	.align		4
        /*0008*/ 	.word	0x00000000
	.align		4
        /*000c*/ 	.word	0xfffffffe
	.align		4
        /*0010*/ 	.word	0x00000000
	.align		4
        /*0014*/ 	.word	0xfffffffd
	.align		4
        /*0018*/ 	.word	0x00000000
	.align		4
        /*001c*/ 	.word	0xfffffffc


//--------------------- .nv.constant4             --------------------------
	.section	.nv.constant4,"a",@progbits
	.align	8
	.align		8
.nv.constant4:
        /*0000*/ 	.dword	_ZN39_INTERNAL_92def7d5_4_k_cu_614f8d16_59384cuda3std3__45__cpo5beginE
	.align		8
        /*0008*/ 	.dword	_ZN39_INTERNAL_92def7d5_4_k_cu_614f8d16_59384cuda3std3__45__cpo3endE
	.align		8
        /*0010*/ 	.dword	_ZN39_INTERNAL_92def7d5_4_k_cu_614f8d16_59384cuda3std3__45__cpo6cbeginE
	.align		8
        /*0018*/ 	.dword	_ZN39_INTERNAL_92def7d5_4_k_cu_614f8d16_59384cuda3std3__45__cpo4cendE
	.align		8
        /*0020*/ 	.dword	_ZN39_INTERNAL_92def7d5_4_k_cu_614f8d16_59384cuda3std3__441_GLOBAL__N__92def7d5_4_k_cu_614f8d16_59386ignoreE
	.align		8
        /*0028*/ 	.dword	_ZN39_INTERNAL_92def7d5_4_k_cu_614f8d16_59384cuda3std3__419piecewise_constructE
	.align		8
        /*0030*/ 	.dword	_ZN39_INTERNAL_92def7d5_4_k_cu_614f8d16_59384cuda3std3__48in_placeE
	.align		8
        /*0038*/ 	.dword	_ZN39_INTERNAL_92def7d5_4_k_cu_614f8d16_59384cuda3std6ranges3__45__cpo4swapE
	.align		8
        /*0040*/ 	.dword	_ZN39_INTERNAL_92def7d5_4_k_cu_614f8d16_59384cuda3std6ranges3__45__cpo9iter_moveE
	.align		8
        /*0048*/ 	.dword	_ZN39_INTERNAL_92def7d5_4_k_cu_614f8d16_59384cute7productE
	.align		8
        /*0050*/ 	.dword	_ZN39_INTERNAL_92def7d5_4_k_cu_614f8d16_59384cute1_E


//--------------------- .text._ZN7cutlass13device_kernelINS_4gemm6kernel13GemmUniversalIN4cute5tupleIJiiiiEEENS1_10collective13CollectiveMmaINS1_37MainloopSm90TmaGmmaWarpSpecializedFP8ILi100ENS5_IJNS4_1CILi2EEENSA_ILi1EEESC_EEENS1_32KernelTmaWarpSpecializedPingpongEEENS5_IJNSA_ILi64EEENSA_ILi8EEENSA_ILi32EEEEEENS_12float_e4m3_tENS5_IJlSC_lEEESK_SL_NS4_8TiledMMAINS4_8MMA_AtomIJNS4_4SM904GMMA29MMA_64x8x32_F32E4M3E4M3_SS_TNILNSP_7ScaleInE1ELSR_1EEEEEENS4_6LayoutINS5_IJSC_SC_SC_EEENS5_IJNSA_ILi0EEESW_SW_EEEEENS5_IJNS4_10UnderscoreESZ_SZ_EEEEENS4_13SM90_TMA_LOADENS4_14ComposedLayoutINS4_7SwizzleILi1ELi4ELi3EEENS4_18smem_ptr_flag_bitsILi8EEENSU_INS5_IJSH_SI_EEENS5_IJSI_SC_EEEEEEEvNS4_8identityENS4_23SM90_TMA_LOAD_MULTICASTES1B_vS1C_EENS_8epilogue10collective6detail29Sm90TmaWarpSpecializedAdapterINS1G_15DefaultEpilogueISK_SL_SL_NS1F_6thread17LinearCombinationISK_Li1EffLNS1K_9ScaleType4KindE0ELNS_15FloatRoundStyleE2ESK_EENS1_15EpilogueDefaultEEEEEvvEEEEvNT_6ParamsE --------------------------
	.section	.text._ZN7cutlass13device_kernelINS_4gemm6kernel13GemmUniversalIN4cute5tupleIJiiiiEEENS1_10collective13CollectiveMmaINS1_37MainloopSm90TmaGmmaWarpSpecializedFP8ILi100ENS5_IJNS4_1CILi2EEENSA_ILi1EEESC_EEENS1_32KernelTmaWarpSpecializedPingpongEEENS5_IJNSA_ILi64EEENSA_ILi8EEENSA_ILi32EEEEEENS_12float_e4m3_tENS5_IJlSC_lEEESK_SL_NS4_8TiledMMAINS4_8MMA_AtomIJNS4_4SM904GMMA29MMA_64x8x32_F32E4M3E4M3_SS_TNILNSP_7ScaleInE1ELSR_1EEEEEENS4_6LayoutINS5_IJSC_SC_SC_EEENS5_IJNSA_ILi0EEESW_SW_EEEEENS5_IJNS4_10UnderscoreESZ_SZ_EEEEENS4_13SM90_TMA_LOADENS4_14ComposedLayoutINS4_7SwizzleILi1ELi4ELi3EEENS4_18smem_ptr_flag_bitsILi8EEENSU_INS5_IJSH_SI_EEENS5_IJSI_SC_EEEEEEEvNS4_8identityENS4_23SM90_TMA_LOAD_MULTICASTES1B_vS1C_EENS_8epilogue10collective6detail29Sm90TmaWarpSpecializedAdapterINS1G_15DefaultEpilogueISK_SL_SL_NS1F_6thread17LinearCombinationISK_Li1EffLNS1K_9ScaleType4KindE0ELNS_15FloatRoundStyleE2ESK_EENS1_15EpilogueDefaultEEEEEvvEEEEvNT_6ParamsE,"ax",@progbits
	.align	128
.text._ZN7cutlass13device_kernelINS_4gemm6kernel13GemmUniversalIN4cute5tupleIJiiiiEEENS1_10collective13CollectiveMmaINS1_37MainloopSm90TmaGmmaWarpSpecializedFP8ILi100ENS5_IJNS4_1CILi2EEENSA_ILi1EEESC_EEENS1_32KernelTmaWarpSpecializedPingpongEEENS5_IJNSA_ILi64EEENSA_ILi8EEENSA_ILi32EEEEEENS_12float_e4m3_tENS5_IJlSC_lEEESK_SL_NS4_8TiledMMAINS4_8MMA_AtomIJNS4_4SM904GMMA29MMA_64x8x32_F32E4M3E4M3_SS_TNILNSP_7ScaleInE1ELSR_1EEEEEENS4_6LayoutINS5_IJSC_SC_SC_EEENS5_IJNSA_ILi0EEESW_SW_EEEEENS5_IJNS4_10UnderscoreESZ_SZ_EEEEENS4_13SM90_TMA_LOADENS4_14ComposedLayoutINS4_7SwizzleILi1ELi4ELi3EEENS4_18smem_ptr_flag_bitsILi8EEENSU_INS5_IJSH_SI_EEENS5_IJSI_SC_EEEEEEEvNS4_8identityENS4_23SM90_TMA_LOAD_MULTICASTES1B_vS1C_EENS_8epilogue10collective6detail29Sm90TmaWarpSpecializedAdapterINS1G_15DefaultEpilogueISK_SL_SL_NS1F_6thread17LinearCombinationISK_Li1EffLNS1K_9ScaleType4KindE0ELNS_15FloatRoundStyleE2ESK_EENS1_15EpilogueDefaultEEEEEvvEEEEvNT_6ParamsE:
        .type           _ZN7cutlass13device_kernelINS_4gemm6kernel13GemmUniversalIN4cute5tupleIJiiiiEEENS1_10collective13CollectiveMmaINS1_37MainloopSm90TmaGmmaWarpSpecializedFP8ILi100ENS5_IJNS4_1CILi2EEENSA_ILi1EEESC_EEENS1_32KernelTmaWarpSpecializedPingpongEEENS5_IJNSA_ILi64EEENSA_ILi8EEENSA_ILi32EEEEEENS_12float_e4m3_tENS5_IJlSC_lEEESK_SL_NS4_8TiledMMAINS4_8MMA_AtomIJNS4_4SM904GMMA29MMA_64x8x32_F32E4M3E4M3_SS_TNILNSP_7ScaleInE1ELSR_1EEEEEENS4_6LayoutINS5_IJSC_SC_SC_EEENS5_IJNSA_ILi0EEESW_SW_EEEEENS5_IJNS4_10UnderscoreESZ_SZ_EEEEENS4_13SM90_TMA_LOADENS4_14ComposedLayoutINS4_7SwizzleILi1ELi4ELi3EEENS4_18smem_ptr_flag_bitsILi8EEENSU_INS5_IJSH_SI_EEENS5_IJSI_SC_EEEEEEEvNS4_8identityENS4_23SM90_TMA_LOAD_MULTICASTES1B_vS1C_EENS_8epilogue10collective6detail29Sm90TmaWarpSpecializedAdapterINS1G_15DefaultEpilogueISK_SL_SL_NS1F_6thread17LinearCombinationISK_Li1EffLNS1K_9ScaleType4KindE0ELNS_15FloatRoundStyleE2ESK_EENS1_15EpilogueDefaultEEEEEvvEEEEvNT_6ParamsE,@function
        .size           _ZN7cutlass13device_kernelINS_4gemm6kernel13GemmUniversalIN4cute5tupleIJiiiiEEENS1_10collective13CollectiveMmaINS1_37MainloopSm90TmaGmmaWarpSpecializedFP8ILi100ENS5_IJNS4_1CILi2EEENSA_ILi1EEESC_EEENS1_32KernelTmaWarpSpecializedPingpongEEENS5_IJNSA_ILi64EEENSA_ILi8EEENSA_ILi32EEEEEENS_12float_e4m3_tENS5_IJlSC_lEEESK_SL_NS4_8TiledMMAINS4_8MMA_AtomIJNS4_4SM904GMMA29MMA_64x8x32_F32E4M3E4M3_SS_TNILNSP_7ScaleInE1ELSR_1EEEEEENS4_6LayoutINS5_IJSC_SC_SC_EEENS5_IJNSA_ILi0EEESW_SW_EEEEENS5_IJNS4_10UnderscoreESZ_SZ_EEEEENS4_13SM90_TMA_LOADENS4_14ComposedLayoutINS4_7SwizzleILi1ELi4ELi3EEENS4_18smem_ptr_flag_bitsILi8EEENSU_INS5_IJSH_SI_EEENS5_IJSI_SC_EEEEEEEvNS4_8identityENS4_23SM90_TMA_LOAD_MULTICASTES1B_vS1C_EENS_8epilogue10collective6detail29Sm90TmaWarpSpecializedAdapterINS1G_15DefaultEpilogueISK_SL_SL_NS1F_6thread17LinearCombinationISK_Li1EffLNS1K_9ScaleType4KindE0ELNS_15FloatRoundStyleE2ESK_EENS1_15EpilogueDefaultEEEEEvvEEEEvNT_6ParamsE,(.L_x_89 - _ZN7cutlass13device_kernelINS_4gemm6kernel13GemmUniversalIN4cute5tupleIJiiiiEEENS1_10collective13CollectiveMmaINS1_37MainloopSm90TmaGmmaWarpSpecializedFP8ILi100ENS5_IJNS4_1CILi2EEENSA_ILi1EEESC_EEENS1_32KernelTmaWarpSpecializedPingpongEEENS5_IJNSA_ILi64EEENSA_ILi8EEENSA_ILi32EEEEEENS_12float_e4m3_tENS5_IJlSC_lEEESK_SL_NS4_8TiledMMAINS4_8MMA_AtomIJNS4_4SM904GMMA29MMA_64x8x32_F32E4M3E4M3_SS_TNILNSP_7ScaleInE1ELSR_1EEEEEENS4_6LayoutINS5_IJSC_SC_SC_EEENS5_IJNSA_ILi0EEESW_SW_EEEEENS5_IJNS4_10UnderscoreESZ_SZ_EEEEENS4_13SM90_TMA_LOADENS4_14ComposedLayoutINS4_7SwizzleILi1ELi4ELi3EEENS4_18smem_ptr_flag_bitsILi8EEENSU_INS5_IJSH_SI_EEENS5_IJSI_SC_EEEEEEEvNS4_8identityENS4_23SM90_TMA_LOAD_MULTICASTES1B_vS1C_EENS_8epilogue10collective6detail29Sm90TmaWarpSpecializedAdapterINS1G_15DefaultEpilogueISK_SL_SL_NS1F_6thread17LinearCombinationISK_Li1EffLNS1K_9ScaleType4KindE0ELNS_15FloatRoundStyleE2ESK_EENS1_15EpilogueDefaultEEEEEvvEEEEvNT_6ParamsE)
        .other          _ZN7cutlass13device_kernelINS_4gemm6kernel13GemmUniversalIN4cute5tupleIJiiiiEEENS1_10collective13CollectiveMmaINS1_37MainloopSm90TmaGmmaWarpSpecializedFP8ILi100ENS5_IJNS4_1CILi2EEENSA_ILi1EEESC_EEENS1_32KernelTmaWarpSpecializedPingpongEEENS5_IJNSA_ILi64EEENSA_ILi8EEENSA_ILi32EEEEEENS_12float_e4m3_tENS5_IJlSC_lEEESK_SL_NS4_8TiledMMAINS4_8MMA_AtomIJNS4_4SM904GMMA29MMA_64x8x32_F32E4M3E4M3_SS_TNILNSP_7ScaleInE1ELSR_1EEEEEENS4_6LayoutINS5_IJSC_SC_SC_EEENS5_IJNSA_ILi0EEESW_SW_EEEEENS5_IJNS4_10UnderscoreESZ_SZ_EEEEENS4_13SM90_TMA_LOADENS4_14ComposedLayoutINS4_7SwizzleILi1ELi4ELi3EEENS4_18smem_ptr_flag_bitsILi8EEENSU_INS5_IJSH_SI_EEENS5_IJSI_SC_EEEEEEEvNS4_8identityENS4_23SM90_TMA_LOAD_MULTICASTES1B_vS1C_EENS_8epilogue10collective6detail29Sm90TmaWarpSpecializedAdapterINS1G_15DefaultEpilogueISK_SL_SL_NS1F_6thread17LinearCombinationISK_Li1EffLNS1K_9ScaleType4KindE0ELNS_15FloatRoundStyleE2ESK_EENS1_15EpilogueDefaultEEEEEvvEEEEvNT_6ParamsE,@"STO_CUDA_ENTRY STV_DEFAULT"
_ZN7cutlass13device_kernelINS_4gemm6kernel13GemmUniversalIN4cute5tupleIJiiiiEEENS1_10collective13CollectiveMmaINS1_37MainloopSm90TmaGmmaWarpSpecializedFP8ILi100ENS5_IJNS4_1CILi2EEENSA_ILi1EEESC_EEENS1_32KernelTmaWarpSpecializedPingpongEEENS5_IJNSA_ILi64EEENSA_ILi8EEENSA_ILi32EEEEEENS_12float_e4m3_tENS5_IJlSC_lEEESK_SL_NS4_8TiledMMAINS4_8MMA_AtomIJNS4_4SM904GMMA29MMA_64x8x32_F32E4M3E4M3_SS_TNILNSP_7ScaleInE1ELSR_1EEEEEENS4_6LayoutINS5_IJSC_SC_SC_EEENS5_IJNSA_ILi0EEESW_SW_EEEEENS5_IJNS4_10UnderscoreESZ_SZ_EEEEENS4_13SM90_TMA_LOADENS4_14ComposedLayoutINS4_7SwizzleILi1ELi4ELi3EEENS4_18smem_ptr_flag_bitsILi8EEENSU_INS5_IJSH_SI_EEENS5_IJSI_SC_EEEEEEEvNS4_8identityENS4_23SM90_TMA_LOAD_MULTICASTES1B_vS1C_EENS_8epilogue10collective6detail29Sm90TmaWarpSpecializedAdapterINS1G_15DefaultEpilogueISK_SL_SL_NS1F_6thread17LinearCombinationISK_Li1EffLNS1K_9ScaleType4KindE0ELNS_15FloatRoundStyleE2ESK_EENS1_15EpilogueDefaultEEEEEvvEEEEvNT_6ParamsE:
[----:B------:R-:W-:Y:S01]  /*0000*/  LDC R1, c[0x0][0x28] ;  /* 0x00000a00ff017b82 */ /* 0x000fe20000000800 */
[----:B------:R-:W0:Y:S01]  /*0010*/  S2R R2, SR_TID.X ;  /* 0x0000000000027919 */ /* 0x000e220000002100 */
[----:B------:R-:W-:Y:S01]  /*0020*/  ELECT P0, URZ, PT ;  /* 0x00000000003f782f */ /* 0x000fe20003800000 */
[----:B------:R-:W-:Y:S01]  /*0030*/  BSSY B0, `(.L_x_0) ;  /* 0x000000f000007945 */ /* 0x000fe20003800000 */
[--C-:B0-----:R-:W-:Y:S02]  /*0040*/  SHF.R.U32.HI R0, RZ, 0x5, R2.reuse ;  /* 0x00000005ff007819 */ /* 0x101fe40000011602 */
[----:B------:R-:W-:-:S03]  /*0050*/  SHF.R.U32.HI R6, RZ, 0x7, R2 ;  /* 0x00000007ff067819 */ /* 0x000fc60000011602 */
[----:B------:R-:W0:Y:S04]  /*0060*/  SHFL.IDX PT, R4, R0, RZ, 0x1f ;  /* 0x00001fff00047589 */ /* 0x000e2800000e0000 */
[----:B------:R1:W2:Y:S01]  /*0070*/  SHFL.IDX PT, R18, R6, RZ, 0x1f ;  /* 0x00001fff06127589 */ /* 0x0002a200000e0000 */
[----:B0-----:R-:W-:-:S13]  /*0080*/  ISETP.NE.OR P0, PT, R4, RZ, !P0 ;  /* 0x000000ff0400720c */ /* 0x001fda0004705670 */
[----:B-12---:R-:W-:Y:S05]  /*0090*/  @P0 BRA `(.L_x_1) ;  /* 0x0000000000200947 */ /* 0x006fea0003800000 */
[----:B------:R-:W-:Y:S02]  /*00a0*/  ULDC.64 UR4, c[0x0][0x198] ;  /* 0x0000660000047ab9 */ /* 0x000fe40000000a00 */
[----:B------:R-:W-:Y:S02]  /*00b0*/  UIADD3 UR6, UP0, UR4, 0xf0, URZ ;  /* 0x000000f004067890 */ /* 0x000fe4000ff1e03f */
[----:B------:R-:W-:Y:S02]  /*00c0*/  UIADD3 UR4, UP1, UR4, 0x1f0, URZ ;  /* 0x000001f004047890 */ /* 0x000fe4000ff3e03f */
[----:B------:R-:W-:Y:S02]  /*00d0*/  UIADD3.X UR7, URZ, UR5, URZ, UP0, !UPT ;  /* 0x000000053f077290 */ /* 0x000fe400087fe43f */
[----:B------:R-:W-:-:S07]  /*00e0*/  UIADD3.X UR5, URZ, UR5, URZ, UP1, !UPT ;  /* 0x000000053f057290 */ /* 0x000fce0008ffe43f */
[----:B------:R0:W-:Y:S02]  /*00f0*/  UTMACCTL.PF [UR6] ;  /* 0x00000000060079b9 */ /* 0x0001e40008040000 */
[----:B------:R0:W-:Y:S02]  /*0100*/  UTMACCTL.PF [UR4] ;  /* 0x00000000040079b9 */ /* 0x0001e40008040000 */
[----:B0-----:R-:W-:Y:S01]  /*0110*/  NOP ;  /* 0x0000000000007918 */ /* 0x001fe20000000000 */
.L_x_1:
[----:B------:R-:W-:Y:S05]  /*0120*/  BSYNC B0 ;  /* 0x0000000000007941 */ /* 0x000fea0003800000 */
.L_x_0:
[----:B------:R-:W0:Y:S01]  /*0130*/  SHFL.IDX PT, R7, R0, RZ, 0x1f ;  /* 0x00001fff00077589 */ /* 0x000e2200000e0000 */
[----:B------:R-:W-:-:S04]  /*0140*/  SHF.R.S32.HI R3, RZ, 0x1f, R2 ;  /* 0x0000001fff037819 */ /* 0x000fc80000011402 */
[----:B------:R-:W-:Y:S02]  /*0150*/  LEA.HI R3, R3, R2, RZ, 0x7 ;  /* 0x0000000203037211 */ /* 0x000fe400078f38ff */
[----:B0-----:R-:W-:-:S13]  /*0160*/  ISETP.NE.AND P0, PT, R7, RZ, PT ;  /* 0x000000ff0700720c */ /* 0x001fda0003f05270 */
[----:B------:R-:W-:Y:S05]  /*0170*/  @P0 BRA `(.L_x_2) ;  /* 0x0000000c00640947 */ /* 0x000fea0003800000 */
[----:B------:R-:W-:Y:S01]  /*0180*/  ELECT P0, URZ, PT ;  /* 0x00000000003f782f */ /* 0x000fe20003800000 */
[----:B------:R-:W-:-:S12]  /*0190*/  BSSY B0, `(.L_x_2) ;  /* 0x00000d7000007945 */ /* 0x000fd80003800000 */
[----:B------:R-:W-:Y:S05]  /*01a0*/  @!P0 BRA `(.L_x_3) ;  /* 0x0000000c00548947 */ /* 0x000fea0003800000 */
[----:B------:R-:W0:Y:S01]  /*01b0*/  S2UR UR8, SR_CgaCtaId ;  /* 0x00000000000879c3 */ /* 0x000e220000008800 */
[----:B------:R-:W-:Y:S01]  /*01c0*/  UMOV UR4, 0x400 ;  /* 0x0000040000047882 */ /* 0x000fe20000000000 */
[----:B------:R-:W-:Y:S01]  /*01d0*/  UMOV UR5, 0x1 ;  /* 0x0000000100057882 */ /* 0x000fe20000000000 */
[----:B------:R-:W-:Y:S02]  /*01e0*/  UMOV UR6, 0x2 ;  /* 0x0000000200067882 */ /* 0x000fe40000000000 */
[----:B------:R-:W-:-:S04]  /*01f0*/  UIADD3 UR6, -UR6, 0x100000, URZ ;  /* 0x0010000006067890 */ /* 0x000fc8000fffe13f */
[----:B------:R-:W-:Y:S02]  /*0200*/  USHF.L.U32 UR7, UR6, 0xb, URZ ;  /* 0x0000000b06077899 */ /* 0x000fe4000800063f */
[----:B------:R-:W-:Y:S02]  /*0210*/  USHF.L.U32 UR6, UR6, 0x1, URZ ;  /* 0x0000000106067899 */ /* 0x000fe4000800063f */
[----:B0-----:R-:W-:Y:S02]  /*0220*/  ULEA UR8, UR8, UR4, 0x18 ;  /* 0x0000000408087291 */ /* 0x001fe4000f8ec03f */
[----:B------:R-:W-:-:S04]  /*0230*/  UIADD3 UR4, -UR5, 0x100000, URZ ;  /* 0x0010000005047890 */ /* 0x000fc8000fffe13f */
[----:B------:R-:W-:Y:S02]  /*0240*/  USHF.L.U32 UR5, UR4, 0xb, URZ ;  /* 0x0000000b04057899 */ /* 0x000fe4000800063f */
[----:B------:R-:W-:Y:S01]  /*0250*/  USHF.L.U32 UR4, UR4, 0x1, URZ ;  /* 0x0000000104047899 */ /* 0x000fe2000800063f */
[----:B------:R-:W0:Y:S11]  /*0260*/  FENCE.VIEW.ASYNC.S ;  /* 0x00000000000073c6 */ /* 0x000e360000000000 */
[----:B0-----:R0:W1:Y:S01]  /*0270*/  SYNCS.EXCH.64 URZ, [UR8], UR4 ;  /* 0x00000004083f75b2 */ /* 0x0010620008000100 */
[----:B------:R0:W2:Y:S01]  /*0280*/  SYNCS.EXCH.64 URZ, [UR8+0x320], UR6 ;  /* 0x00032006083f75b2 */ /* 0x0000a20008000100 */
[----:B------:R0:W3:Y:S01]  /*0290*/  SYNCS.EXCH.64 URZ, [UR8+0x8], UR4 ;  /* 0x00000804083f75b2 */ /* 0x0000e20008000100 */
[----:B------:R0:W4:Y:S01]  /*02a0*/  SYNCS.EXCH.64 URZ, [UR8+0x328], UR6 ;  /* 0x00032806083f75b2 */ /* 0x0001220008000100 */
[----:B------:R0:W0:Y:S01]  /*02b0*/  SYNCS.EXCH.64 URZ, [UR8+0x10], UR4 ;  /* 0x00001004083f75b2 */ /* 0x0000220008000100 */
        /* <DEDUP_REMOVED lines=195> */
[----:B-1234-:R-:W-:Y:S01]  /*0ef0*/  NOP ;  /* 0x0000000000007918 */ /* 0x01efe20000000000 */
.L_x_3:
[----:B0-----:R-:W-:Y:S05]  /*0f00*/  BSYNC B0 ;  /* 0x0000000000007941 */ /* 0x001fea0003800000 */
.L_x_2:
[----:B------:R-:W0:Y:S01]  /*0f10*/  SHFL.IDX PT, R10, R0, RZ, 0x1f ;  /* 0x00001fff000a7589 */ /* 0x000e2200000e0000 */
[----:B------:R-:W1:Y:S01]  /*0f20*/  S2UR UR12, SR_CTAID.X ;  /* 0x00000000000c79c3 */ /* 0x000e620000002500 */
[----:B------:R-:W-:Y:S02]  /*0f30*/  LOP3.LUT R3, R3, 0xffffff80, RZ, 0xc0, !PT ;  /* 0xffffff8003037812 */ /* 0x000fe400078ec0ff */
[----:B------:R-:W-:Y:S01]  /*0f40*/  ELECT P0, URZ, PT ;  /* 0x00000000003f782f */ /* 0x000fe20003800000 */
[----:B------:R2:W3:Y:S01]  /*0f50*/  SHFL.IDX PT, R5, R0, RZ, 0x1f ;  /* 0x00001fff00057589 */ /* 0x0004e200000e0000 */
[----:B------:R-:W-:Y:S01]  /*0f60*/  ELECT P1, URZ, PT ;  /* 0x00000000003f782f */ /* 0x000fe20003820000 */
[----:B------:R-:W-:Y:S01]  /*0f70*/  NOP ;  /* 0x0000000000007918 */ /* 0x000fe20000000000 */
[----:B------:R-:W-:Y:S01]  /*0f80*/  IMAD.IADD R3, R2, 0x1, -R3 ;  /* 0x0000000102037824 */ /* 0x000fe200078e0a03 */
[----:B------:R-:W4:Y:S01]  /*0f90*/  S2R R12, SR_CTAID.Y ;  /* 0x00000000000c7919 */ /* 0x000f220000002600 */
[----:B------:R-:W-:Y:S01]  /*0fa0*/  ULDC UR4, c[0x0][0x150] ;  /* 0x0000540000047ab9 */ /* 0x000fe20000000800 */
[----:B------:R-:W5:Y:S01]  /*0fb0*/  LDC R14, c[0x0][0x144] ;  /* 0x00005100ff0e7b82 */ /* 0x000f620000000800 */
[----:B------:R-:W-:Y:S01]  /*0fc0*/  UMOV UR11, 0x80 ;  /* 0x00000080000b7882 */ /* 0x000fe20000000000 */
[----:B------:R-:W-:Y:S01]  /*0fd0*/  SHF.R.S32.HI R8, RZ, 0x1f, R3 ;  /* 0x0000001fff087819 */ /* 0x000fe20000011403 */
[----:B------:R-:W5:Y:S01]  /*0fe0*/  SHFL.IDX PT, R6, R6, RZ, 0x1f ;  /* 0x00001fff06067589 */ /* 0x000f6200000e0000 */
[----:B--2---:R-:W-:Y:S01]  /*0ff0*/  SHF.R.S32.HI R0, RZ, 0x1f, R7 ;  /* 0x0000001fff007819 */ /* 0x004fe20000011407 */
[----:B------:R-:W-:Y:S01]  /*1000*/  NOP ;  /* 0x0000000000007918 */ /* 0x000fe20000000000 */
[----:B------:R-:W-:Y:S01]  /*1010*/  LEA.HI R8, R8, R3, RZ, 0x3 ;  /* 0x0000000308087211 */ /* 0x000fe200078f18ff */
[----:B------:R-:W-:Y:S01]  /*1020*/  VIADD R40, R18, 0xffffffff ;  /* 0xffffffff12287836 */ /* 0x000fe20000000000 */
[----:B------:R-:W-:Y:S01]  /*1030*/  LEA.HI R0, R0, R7, RZ, 0x2 ;  /* 0x0000000700007211 */ /* 0x000fe200078f10ff */
[----:B------:R-:W2:Y:S01]  /*1040*/  LDC R11, c[0x0][0x140] ;  /* 0x00005000ff0b7b82 */ /* 0x000ea20000000800 */
[----:B------:R-:W-:-:S02]  /*1050*/  SHF.R.S32.HI R9, RZ, 0x3, R8 ;  /* 0x00000003ff097819 */ /* 0x000fc40000011408 */
[----:B------:R-:W-:Y:S02]  /*1060*/  SHF.R.S32.HI R8, RZ, 0x1f, R8 ;  /* 0x0000001fff087819 */ /* 0x000fe40000011408 */
[----:B0-----:R-:W-:Y:S02]  /*1070*/  ISETP.NE.OR P0, PT, R10, RZ, !P0 ;  /* 0x000000ff0a00720c */ /* 0x001fe40004705670 */
[----:B-1----:R-:W-:Y:S01]  /*1080*/  I2FP.F32.U32 R10, UR12 ;  /* 0x0000000c000a7c45 */ /* 0x002fe20008201000 */
[----:B------:R-:W0:Y:S01]  /*1090*/  LDC R27, c[0x0][0x148] ;  /* 0x00005200ff1b7b82 */ /* 0x000e220000000800 */
[----:B------:R-:W-:Y:S02]  /*10a0*/  LEA.HI R8, R8, R9, RZ, 0x2 ;  /* 0x0000000908087211 */ /* 0x000fe400078f10ff */
[----:B---3--:R-:W-:Y:S01]  /*10b0*/  ISETP.NE.OR P1, PT, R5, RZ, !P1 ;  /* 0x000000ff0500720c */ /* 0x008fe20004f25670 */
[----:B------:R-:W-:Y:S01]  /*10c0*/  FMUL R10, R10, UR4 ;  /* 0x000000040a0a7c20 */ /* 0x000fe20008400000 */
[----:B------:R-:W-:Y:S01]  /*10d0*/  LOP3.LUT R8, R8, 0xfffffffc, RZ, 0xc0, !PT ;  /* 0xfffffffc08087812 */ /* 0x000fe200078ec0ff */
[----:B------:R-:W-:Y:S01]  /*10e0*/  ULDC UR4, c[0x0][0x154] ;  /* 0x0000550000047ab9 */ /* 0x000fe20000000800 */
[----:B------:R-:W-:-:S02]  /*10f0*/  LOP3.LUT R0, R0, 0x3ffffffc, RZ, 0xc0, !PT ;  /* 0x3ffffffc00007812 */ /* 0x000fc400078ec0ff */
[----:B------:R-:W-:Y:S01]  /*1100*/  SHF.R.S32.HI R5, RZ, 0x1f, R4 ;  /* 0x0000001fff057819 */ /* 0x000fe20000011404 */
[----:B------:R-:W1:Y:S01]  /*1110*/  F2I.U32.TRUNC.NTZ R10, R10 ;  /* 0x0000000a000a7305 */ /* 0x000e62000020f000 */
[----:B------:R-:W-:Y:S01]  /*1120*/  IMAD.IADD R8, R9, 0x1, -R8 ;  /* 0x0000000109087824 */ /* 0x000fe200078e0a08 */
[----:B------:R-:W-:Y:S01]  /*1130*/  VOTEU.ALL UP1, P0 ;  /* 0x00000000003f7886 */ /* 0x000fe20000020000 */
[----:B------:R-:W-:Y:S01]  /*1140*/  LEA.HI R5, R5, R4, RZ, 0x2 ;  /* 0x0000000405057211 */ /* 0x000fe200078f10ff */
[----:B------:R-:W-:Y:S01]  /*1150*/  IMAD.IADD R7, R7, 0x1, -R0 ;  /* 0x0000000107077824 */ /* 0x000fe200078e0a00 */
[----:B------:R-:W-:Y:S01]  /*1160*/  VOTEU.ALL UP0, P0 ;  /* 0x00000000003f7886 */ /* 0x000fe20000000000 */
[----:B------:R-:W-:Y:S01]  /*1170*/  VOTEU.ALL UP2, P1 ;  /* 0x00000000003f7886 */ /* 0x000fe20000840000 */
[----:B------:R-:W-:Y:S01]  /*1180*/  LOP3.LUT R5, R5, 0xfffffffc, RZ, 0xc0, !PT ;  /* 0xfffffffc05057812 */ /* 0x000fe200078ec0ff */
[----:B------:R-:W-:Y:S01]  /*1190*/  IMAD R7, R7, 0x4, R8 ;  /* 0x0000000407077824 */ /* 0x000fe200078e0208 */
[----:B------:R-:W3:Y:S01]  /*11a0*/  @!UP1 S2UR UR7, SR_CgaCtaId ;  /* 0x00000000000799c3 */ /* 0x000ee20000008800 */
[----:B------:R-:W-:Y:S01]  /*11b0*/  @!UP1 UMOV UR6, 0x400 ;  /* 0x0000040000069882 */ /* 0x000fe20000000000 */
[----:B--2---:R-:W-:Y:S01]  /*11c0*/  ISETP.EQ.U32.AND P2, PT, R11, 0x1, PT ;  /* 0x000000010b00780c */ /* 0x004fe20003f42070 */
[----:B------:R-:W-:Y:S01]  /*11d0*/  IMAD.IADD R19, R4, 0x1, -R5 ;  /* 0x0000000104137824 */ /* 0x000fe200078e0a05 */
[C---:B------:R-:W-:Y:S01]  /*11e0*/  LEA.HI R4, R7.reuse, R7, RZ, 0x1 ;  /* 0x0000000707047211 */ /* 0x040fe200078f08ff */
[----:B------:R-:W-:Y:S01]  /*11f0*/  IMAD.SHL.U32 R0, R7, 0x4, RZ ;  /* 0x0000000407007824 */ /* 0x000fe200078e00ff */
[----:B----4-:R-:W-:Y:S01]  /*1200*/  I2FP.F32.U32 R5, R12 ;  /* 0x0000000c00057245 */ /* 0x010fe20000201000 */
[----:B-1----:R-:W-:Y:S01]  /*1210*/  IMAD.MOV R25, RZ, RZ, -R10 ;  /* 0x000000ffff197224 */ /* 0x002fe200078e0a0a */
[----:B------:R-:W1:Y:S01]  /*1220*/  @!UP2 S2UR UR10, SR_CgaCtaId ;  /* 0x00000000000aa9c3 */ /* 0x000e620000008800 */
[----:B------:R-:W-:Y:S01]  /*1230*/  LOP3.LUT R4, R4, 0xfffffffe, RZ, 0xc0, !PT ;  /* 0xfffffffe04047812 */ /* 0x000fe200078ec0ff */
[----:B------:R-:W-:Y:S01]  /*1240*/  @!UP2 UMOV UR9, 0x400 ;  /* 0x000004000009a882 */ /* 0x000fe20000000000 */
[----:B------:R-:W-:Y:S01]  /*1250*/  FMUL R5, R5, UR4 ;  /* 0x0000000405057c20 */ /* 0x000fe20008400000 */
[----:B-----5:R-:W-:Y:S01]  /*1260*/  IMAD R25, R14, R25, UR12 ;  /* 0x0000000c0e197e24 */ /* 0x020fe2000f8e0219 */
[----:B------:R-:W-:Y:S01]  /*1270*/  UMOV UR4, 0x20 ;  /* 0x0000002000047882 */ /* 0x000fe20000000000 */
[----:B------:R-:W-:Y:S01]  /*1280*/  IMAD.IADD R4, R7, 0x1, -R4 ;  /* 0x0000000107047824 */ /* 0x000fe200078e0a04 */
[----:B------:R-:W-:-:S04]  /*1290*/  @!UP1 UIADD3 UR4, -UR4, 0x100000, URZ ;  /* 0x0010000004049890 */ /* 0x000fc8000fffe13f */
[----:B------:R-:W-:Y:S02]  /*12a0*/  @!UP1 USHF.L.U32 UR5, UR4, 0xb, URZ ;  /* 0x0000000b04059899 */ /* 0x000fe4000800063f */
[----:B------:R-:W-:Y:S01]  /*12b0*/  @!UP1 USHF.L.U32 UR4, UR4, 0x1, URZ ;  /* 0x0000000104049899 */ /* 0x000fe2000800063f */
[----:B------:R-:W-:Y:S01]  /*12c0*/  LOP3.LUT R11, R7, 0xc, R0, 0x78, !PT ;  /* 0x0000000c070b7812 */ /* 0x000fe200078e7800 */
[----:B------:R-:W2:Y:S01]  /*12d0*/  F2I.U32.TRUNC.NTZ R5, R5 ;  /* 0x0000000500057305 */ /* 0x000ea2000020f000 */
[----:B------:R-:W-:Y:S01]  /*12e0*/  VOTEU.ALL UP3, P1 ;  /* 0x00000000003f7886 */ /* 0x000fe20000860000 */
[----:B------:R-:W-:Y:S01]  /*12f0*/  ISETP.NE.AND P3, PT, R4, R25, PT ;  /* 0x000000190400720c */ /* 0x000fe20003f65270 */
[----:B------:R-:W-:Y:S01]  /*1300*/  VOTEU.ALL UP4, P1 ;  /* 0x00000000003f7886 */ /* 0x000fe20000880000 */
[----:B------:R-:W-:Y:S01]  /*1310*/  VOTEU.ALL UP5, P1 ;  /* 0x00000000003f7886 */ /* 0x000fe200008a0000 */
[----:B------:R-:W-:Y:S01]  /*1320*/  IMAD.MOV.U32 R14, RZ, RZ, 0x1 ;  /* 0x00000001ff0e7424 */ /* 0x000fe200078e00ff */
[----:B------:R-:W-:Y:S01]  /*1330*/  ISETP.GE.U32.AND P5, PT, R40, 0x2, PT ;  /* 0x000000022800780c */ /* 0x000fe20003fa6070 */
[----:B---3--:R-:W-:-:S02]  /*1340*/  @!UP1 ULEA UR8, UR7, UR6, 0x18 ;  /* 0x0000000607089291 */ /* 0x008fc4000f8ec03f */
[----:B------:R-:W-:-:S04]  /*1350*/  @!UP2 UIADD3 UR6, -UR11, 0x100000, URZ ;  /* 0x001000000b06a890 */ /* 0x000fc8000fffe13f */
[----:B------:R-:W-:Y:S02]  /*1360*/  @!UP2 USHF.L.U32 UR7, UR6, 0xb, URZ ;  /* 0x0000000b0607a899 */ /* 0x000fe4000800063f */
[----:B------:R-:W-:Y:S01]  /*1370*/  @!UP2 USHF.L.U32 UR6, UR6, 0x1, URZ ;  /* 0x000000010606a899 */ /* 0x000fe2000800063f */
[----:B------:R-:W-:Y:S01]  /*1380*/  VOTEU.ALL UP1, P0 ;  /* 0x00000000003f7886 */ /* 0x000fe20000020000 */
[----:B------:R-:W-:Y:S01]  /*1390*/  LOP3.LUT P0, RZ, R3, 0x7, RZ, 0xc0, !PT ;  /* 0x0000000703ff7812 */ /* 0x000fe2000780c0ff */
[----:B-1----:R-:W-:Y:S01]  /*13a0*/  @!UP2 ULEA UR9, UR10, UR9, 0x18 ;  /* 0x000000090a09a291 */ /* 0x002fe2000f8ec03f */
[----:B--2---:R-:W-:Y:S01]  /*13b0*/  IMAD.MOV R30, RZ, RZ, -R5 ;  /* 0x000000ffff1e7224 */ /* 0x004fe200078e0a05 */
[----:B------:R-:W-:Y:S01]  /*13c0*/  VOTEU.ALL UP2, P1 ;  /* 0x00000000003f7886 */ /* 0x000fe20000840000 */
[----:B------:R-:W-:Y:S01]  /*13d0*/  @P3 LEA.HI R0, R11, R11, RZ, 0x1 ;  /* 0x0000000b0b003211 */ /* 0x000fe200078f08ff */
[----:B------:R-:W1:Y:S02]  /*13e0*/  FENCE.VIEW.ASYNC.S ;  /* 0x00000000000073c6 */ /* 0x000e640000000000 */
[----:B-1----:R1:W2:Y:S01]  /*13f0*/  @!UP0 SYNCS.EXCH.64 URZ, [UR8+0x670], UR4 ;  /* 0x00067004083f85b2 */ /* 0x0022a20008000100 */
[----:B------:R-:W-:Y:S01]  /*1400*/  ISETP.NE.AND P1, PT, R19, 0x3, PT ;  /* 0x000000031300780c */ /* 0x000fe20003f25270 */
[----:B0-----:R-:W-:Y:S01]  /*1410*/  IMAD R5, R27, R30, R12 ;  /* 0x0000001e1b057224 */ /* 0x001fe200078e020c */
[----:B------:R-:W-:-:S02]  /*1420*/  @P3 SHF.R.S32.HI R0, RZ, 0x1, R0 ;  /* 0x00000001ff003819 */ /* 0x000fc40000011400 */
[----:B------:R-:W-:Y:S02]  /*1430*/  ISETP.EQ.OR P1, PT, R19, RZ, !P1 ;  /* 0x000000ff1300720c */ /* 0x000fe40004f22670 */
[----:B------:R-:W-:Y:S02]  /*1440*/  @P3 ISETP.NE.AND P4, PT, R0, R5, PT ;  /* 0x000000050000320c */ /* 0x000fe40003f85270 */
[----:B------:R-:W-:Y:S02]  /*1450*/  ISETP.LT.U32.AND P0, PT, R11, 0x2, !P0 ;  /* 0x000000020b00780c */ /* 0x000fe40004701070 */
[----:B------:R-:W-:Y:S02]  /*1460*/  ISETP.EQ.AND P1, PT, R18, RZ, P1 ;  /* 0x000000ff1200720c */ /* 0x000fe40000f22270 */
[----:B------:R-:W-:Y:S02]  /*1470*/  SEL R5, RZ, 0x1, !P0 ;  /* 0x00000001ff057807 */ /* 0x000fe40004000000 */
[----:B------:R-:W-:Y:S01]  /*1480*/  @P3 SEL R14, RZ, 0x1, P4 ;  /* 0x00000001ff0e3807 */ /* 0x000fe20002000000 */
[----:B------:R1:W0:Y:S01]  /*1490*/  @!UP1 SYNCS.EXCH.64 URZ, [UR8+0x678], UR4 ;  /* 0x00067804083f95b2 */ /* 0x0002220008000100 */
[----:B------:R-:W-:Y:S01]  /*14a0*/  NOP ;  /* 0x0000000000007918 */ /* 0x000fe20000000000 */
[----:B------:R-:W-:-:S02]  /*14b0*/  SEL R0, RZ, 0x1, !P1 ;  /* 0x00000001ff007807 */ /* 0x000fc40004800000 */
[----:B------:R-:W-:Y:S02]  /*14c0*/  R2UR UR10, R6 ;  /* 0x00000000060a72ca */ /* 0x000fe400000e0000 */
[----:B------:R-:W-:Y:S02]  /*14d0*/  LOP3.LUT R14, R14, R5, RZ, 0xc0, !PT ;  /* 0x000000050e0e7212 */ /* 0x000fe400078ec0ff */
[----:B------:R-:W-:Y:S01]  /*14e0*/  SEL R0, R0, 0x2, P5 ;  /* 0x0000000200007807 */ /* 0x000fe20002800000 */
[----:B------:R1:W3:Y:S01]  /*14f0*/  @!UP2 SYNCS.EXCH.64 URZ, [UR9+0x650], UR6 ;  /* 0x00065006093fa5b2 */ /* 0x0002e20008000100 */
[----:B------:R1:W4:Y:S01]  /*1500*/  @!UP3 SYNCS.EXCH.64 URZ, [UR9+0x658], UR6 ;  /* 0x00065806093fb5b2 */ /* 0x0003220008000100 */
[----:B------:R1:W0:Y:S01]  /*1510*/  @!UP4 SYNCS.EXCH.64 URZ, [UR9+0x660], UR6 ;  /* 0x00066006093fc5b2 */ /* 0x0002220008000100 */
[----:B------:R1:W0:Y:S01]  /*1520*/  @!UP5 SYNCS.EXCH.64 URZ, [UR9+0x668], UR6 ;  /* 0x00066806093fd5b2 */ /* 0x0002220008000100 */
[----:B------:R-:W-:Y:S01]  /*1530*/  NOP ;  /* 0x0000000000007918 */ /* 0x000fe20000000000 */
[----:B-12---:R-:W-:Y:S05]  /*1540*/  @!P2 BRA `(.L_x_4) ;  /* 0x000000000008a947 */ /* 0x006fea0003800000 */
[----:B0--34-:R-:W-:Y:S01]  /*1550*/  UCGABAR_ARV ;  /* 0x00000000000079c7 */ /* 0x019fe20008000000 */
[----:B------:R-:W-:Y:S05]  /*1560*/  BRA `(.L_x_5) ;  /* 0x0000000000047947 */ /* 0x000fea0003800000 */
.L_x_4:
[----:B0--34-:R-:W-:Y:S01]  /*1570*/  NOP ;  /* 0x0000000000007918 */ /* 0x019fe20000000000 */
.L_x_5:
[----:B------:R-:W-:Y:S01]  /*1580*/  ULDC.64 UR4, c[0x0][0x598] ;  /* 0x0001660000047ab9 */ /* 0x000fe20000000a00 */
[----:B------:R-:W-:Y:S01]  /*1590*/  ULDC.64 UR18, c[0x0][0x208] ;  /* 0x0000820000127ab9 */ /* 0x000fe20000000a00 */
[----:B------:R-:W-:-:S04]  /*15a0*/  ISETP.NE.U32.AND P0, PT, RZ, UR4, PT ;  /* 0x00000004ff007c0c */ /* 0x000fc8000bf05070 */
[----:B------:R-:W-:-:S13]  /*15b0*/  ISETP.NE.AND.EX P0, PT, RZ, UR5, PT, P0 ;  /* 0x00000005ff007c0c */ /* 0x000fda000bf05300 */
[----:B------:R-:W-:Y:S05]  /*15c0*/  @!P0 BRA `(.L_x_6) ;  /* 0x00000000001c8947 */ /* 0x000fea0003800000 */
[----:B------:R-:W0:Y:S02]  /*15d0*/  LDC.64 R4, c[0x0][0x598] ;  /* 0x00016600ff047b82 */ /* 0x000e240000000a00 */
[----:B0-----:R-:W2:Y:S02]  /*15e0*/  LDG.E.64 R4, desc[UR18][R4.64] ;  /* 0x0000001204047981 */ /* 0x001ea4000c1e1b00 */
[----:B--2---:R-:W-:-:S04]  /*15f0*/  ISETP.NE.U32.AND P0, PT, R4, RZ, PT ;  /* 0x000000ff0400720c */ /* 0x004fc80003f05070 */
[----:B------:R-:W-:-:S13]  /*1600*/  ISETP.NE.AND.EX P0, PT, R5, RZ, PT, P0 ;  /* 0x000000ff0500720c */ /* 0x000fda0003f05300 */
[----:B------:R-:W-:Y:S05]  /*1610*/  @!P0 BRA `(.L_x_6) ;  /* 0x0000000000088947 */ /* 0x000fea0003800000 */
[----:B------:R0:W5:Y:S01]  /*1620*/  LD.E R15, desc[UR18][R4.64] ;  /* 0x00000012040f7980 */ /* 0x000162000c101900 */
[----:B------:R-:W-:Y:S05]  /*1630*/  BRA `(.L_x_7) ;  /* 0x0000000000207947 */ /* 0x000fea0003800000 */
.L_x_6:
[----:B------:R-:W-:Y:S02]  /*1640*/  ULDC.64 UR4, c[0x0][0x588] ;  /* 0x0001620000047ab9 */ /* 0x000fe40000000a00 */
[----:B------:R-:W-:-:S04]  /*1650*/  ISETP.NE.U32.AND P0, PT, RZ, UR4, PT ;  /* 0x00000004ff007c0c */ /* 0x000fc8000bf05070 */
[----:B------:R-:W-:-:S13]  /*1660*/  ISETP.NE.AND.EX P0, PT, RZ, UR5, PT, P0 ;  /* 0x00000005ff007c0c */ /* 0x000fda000bf05300 */
[----:B------:R-:W-:Y:S05]  /*1670*/  @!P0 BRA `(.L_x_8) ;  /* 0x00000000000c8947 */ /* 0x000fea0003800000 */
[----:B------:R-:W0:Y:S02]  /*1680*/  LDC.64 R4, c[0x0][0x588] ;  /* 0x00016200ff047b82 */ /* 0x000e240000000a00 */
[----:B0-----:R1:W5:Y:S01]  /*1690*/  LDG.E R15, desc[UR18][R4.64] ;  /* 0x00000012040f7981 */ /* 0x001362000c1e1900 */
[----:B------:R-:W-:Y:S05]  /*16a0*/  BRA `(.L_x_7) ;  /* 0x0000000000047947 */ /* 0x000fea0003800000 */
.L_x_8:
[----:B------:R-:W2:Y:S02]  /*16b0*/  LDC R15, c[0x0][0x580] ;  /* 0x00016000ff0f7b82 */ /* 0x000ea40000000800 */
.L_x_7:
[----:B------:R-:W-:Y:S02]  /*16c0*/  ULDC.64 UR4, c[0x0][0x5a0] ;  /* 0x0001680000047ab9 */ /* 0x000fe40000000a00 */
[----:B------:R-:W-:-:S04]  /*16d0*/  ISETP.NE.U32.AND P0, PT, RZ, UR4, PT ;  /* 0x00000004ff007c0c */ /* 0x000fc8000bf05070 */
[----:B------:R-:W-:-:S13]  /*16e0*/  ISETP.NE.AND.EX P0, PT, RZ, UR5, PT, P0 ;  /* 0x00000005ff007c0c */ /* 0x000fda000bf05300 */
[----:B------:R-:W-:Y:S05]  /*16f0*/  @!P0 BRA `(.L_x_9) ;  /* 0x00000000001c8947 */ /* 0x000fea0003800000 */
[----:B01----:R-:W0:Y:S02]  /*1700*/  LDC.64 R4, c[0x0][0x5a0] ;  /* 0x00016800ff047b82 */ /* 0x003e240000000a00 */
[----:B0-----:R-:W3:Y:S02]  /*1710*/  LDG.E.64 R4, desc[UR18][R4.64] ;  /* 0x0000001204047981 */ /* 0x001ee4000c1e1b00 */
[----:B---3--:R-:W-:-:S04]  /*1720*/  ISETP.NE.U32.AND P0, PT, R4, RZ, PT ;  /* 0x000000ff0400720c */ /* 0x008fc80003f05070 */
[----:B------:R-:W-:-:S13]  /*1730*/  ISETP.NE.AND.EX P0, PT, R5, RZ, PT, P0 ;  /* 0x000000ff0500720c */ /* 0x000fda0003f05300 */
[----:B------:R-:W-:Y:S05]  /*1740*/  @!P0 BRA `(.L_x_9) ;  /* 0x0000000000088947 */ /* 0x000fea0003800000 */
[----:B------:R0:W5:Y:S01]  /*1750*/  LD.E R16, desc[UR18][R4.64] ;  /* 0x0000001204107980 */ /* 0x000162000c101900 */
[----:B------:R-:W-:Y:S05]  /*1760*/  BRA `(.L_x_10) ;  /* 0x0000000000207947 */ /* 0x000fea0003800000 */
.L_x_9:
[----:B------:R-:W-:Y:S02]  /*1770*/  ULDC.64 UR4, c[0x0][0x590] ;  /* 0x0001640000047ab9 */ /* 0x000fe40000000a00 */
[----:B------:R-:W-:-:S04]  /*1780*/  ISETP.NE.U32.AND P0, PT, RZ, UR4, PT ;  /* 0x00000004ff007c0c */ /* 0x000fc8000bf05070 */
[----:B------:R-:W-:-:S13]  /*1790*/  ISETP.NE.AND.EX P0, PT, RZ, UR5, PT, P0 ;  /* 0x00000005ff007c0c */ /* 0x000fda000bf05300 */
[----:B------:R-:W-:Y:S05]  /*17a0*/  @!P0 BRA `(.L_x_11) ;  /* 0x00000000000c8947 */ /* 0x000fea0003800000 */
[----:B------:R-:W3:Y:S02]  /*17b0*/  LDC.64 R16, c[0x0][0x590] ;  /* 0x00016400ff107b82 */ /* 0x000ee40000000a00 */
[----:B---3--:R3:W5:Y:S01]  /*17c0*/  LDG.E R16, desc[UR18][R16.64] ;  /* 0x0000001210107981 */ /* 0x008762000c1e1900 */
[----:B------:R-:W-:Y:S05]  /*17d0*/  BRA `(.L_x_10) ;  /* 0x0000000000047947 */ /* 0x000fea0003800000 */
.L_x_11:
[----:B------:R-:W4:Y:S02]  /*17e0*/  LDC R16, c[0x0][0x584] ;  /* 0x00016100ff107b82 */ /* 0x000f240000000800 */
.L_x_10:
[----:B01----:R-:W0:Y:S01]  /*17f0*/  LDC R4, c[0x0][0x65c] ;  /* 0x00019700ff047b82 */ /* 0x003e220000000800 */
[----:B------:R-:W-:Y:S01]  /*1800*/  ULDC UR8, c[0x0][0x28c] ;  /* 0x0000a30000087ab9 */ /* 0x000fe20000000800 */
[----:B------:R-:W-:Y:S01]  /*1810*/  ISETP.NE.AND P0, PT, R18, 0x2, PT ;  /* 0x000000021200780c */ /* 0x000fe20003f05270 */
[----:B------:R-:W-:Y:S01]  /*1820*/  UIADD3 UR8, UR8, 0x1f, URZ ;  /* 0x0000001f08087890 */ /* 0x000fe2000fffe03f */
[----:B------:R-:W-:Y:S01]  /*1830*/  UMOV UR5, URZ ;  /* 0x0000003f00057c82 */ /* 0x000fe20008000000 */
[----:B------:R-:W-:Y:S02]  /*1840*/  UMOV UR4, URZ ;  /* 0x0000003f00047c82 */ /* 0x000fe40008000000 */
[----:B------:R-:W-:-:S04]  /*1850*/  USHF.R.S32.HI UR9, URZ, 0x1f, UR8 ;  /* 0x0000001f3f097899 */ /* 0x000fc80008011408 */
[----:B------:R-:W-:Y:S01]  /*1860*/  ULEA.HI UR9, UR9, UR8, URZ, 0x5 ;  /* 0x0000000809097291 */ /* 0x000fe2000f8f283f */
[----:B0-----:R-:W-:Y:S01]  /*1870*/  ISETP.NE.AND P3, PT, R4, 0x1, PT ;  /* 0x000000010400780c */ /* 0x001fe20003f65270 */
[----:B------:R-:W-:-:S12]  /*1880*/  IMAD.U32 R4, RZ, RZ, UR12 ;  /* 0x0000000cff047e24 */ /* 0x000fd8000f8e00ff */
[----:B------:R-:W0:Y:S01]  /*1890*/  @P3 LDC R9, c[0x0][0x10] ;  /* 0x00000400ff093b82 */ /* 0x000e220000000800 */
[----:B------:R-:W-:Y:S02]  /*18a0*/  @P3 IMAD.MOV.U32 R13, RZ, RZ, RZ ;  /* 0x000000ffff0d3224 */ /* 0x000fe400078e00ff */
[----:B------:R-:W-:-:S05]  /*18b0*/  @P3 IMAD.MOV.U32 R5, RZ, RZ, RZ ;  /* 0x000000ffff053224 */ /* 0x000fca00078e00ff */
[----:B------:R-:W1:Y:S01]  /*18c0*/  @!P3 LDC R7, c[0x0][0xc] ;  /* 0x00000300ff07bb82 */ /* 0x000e620000000800 */
[----:B------:R-:W-:Y:S01]  /*18d0*/  ULDC UR6, c[0x0][0xc] ;  /* 0x0000030000067ab9 */ /* 0x000fe20000000800 */
[----:B------:R-:W-:Y:S02]  /*18e0*/  ULDC UR7, c[0x0][0x10] ;  /* 0x0000040000077ab9 */ /* 0x000fe40000000800 */
[----:B------:R-:W-:-:S04]  /*18f0*/  UIMAD.WIDE.U32 UR6, UR6, UR7, URZ ;  /* 0x00000007060672a5 */ /* 0x000fc8000f8e003f */
[----:B------:R-:W3:Y:S01]  /*1900*/  LDC R6, c[0x0][0x14] ;  /* 0x00000500ff067b82 */ /* 0x000ee20000000800 */
[----:B0-----:R-:W-:Y:S01]  /*1910*/  @P3 IMAD.WIDE.U32 R8, R9, UR12, R12 ;  /* 0x0000000c09083c25 */ /* 0x001fe2000f8e000c */
[----:B------:R-:W-:-:S03]  /*1920*/  ULDC.64 UR12, c[0x0][0x650] ;  /* 0x00019400000c7ab9 */ /* 0x000fc60000000a00 */
[----:B------:R-:W-:Y:S02]  /*1930*/  @P3 IMAD.IADD R9, R9, 0x1, R5 ;  /* 0x0000000109093824 */ /* 0x000fe400078e0205 */
[----:B------:R-:W-:Y:S02]  /*1940*/  IMAD.MOV.U32 R5, RZ, RZ, RZ ;  /* 0x000000ffff057224 */ /* 0x000fe400078e00ff */
[----:B-1----:R-:W-:-:S04]  /*1950*/  @!P3 IMAD.WIDE.U32 R4, R12, R7, R4 ;  /* 0x000000070c04b225 */ /* 0x002fc800078e0004 */
[----:B------:R-:W-:Y:S02]  /*1960*/  @!P3 IMAD.MOV.U32 R8, RZ, RZ, R4 ;  /* 0x000000ffff08b224 */ /* 0x000fe400078e0004 */
[C---:B---3--:R-:W-:Y:S02]  /*1970*/  IMAD R17, R6.reuse, UR7, RZ ;  /* 0x0000000706117c24 */ /* 0x048fe4000f8e02ff */
[----:B------:R-:W-:Y:S01]  /*1980*/  IMAD.WIDE.U32 R6, R6, UR6, RZ ;  /* 0x0000000606067c25 */ /* 0x000fe2000f8e00ff */
[----:B------:R-:W-:-:S03]  /*1990*/  USHF.R.S32.HI UR6, URZ, 0x5, UR9 ;  /* 0x000000053f067899 */ /* 0x000fc60008011409 */
[----:B------:R-:W-:Y:S02]  /*19a0*/  @!P3 IMAD.MOV.U32 R9, RZ, RZ, R5 ;  /* 0x000000ffff09b224 */ /* 0x000fe400078e0005 */
[----:B------:R-:W-:Y:S01]  /*19b0*/  IMAD.IADD R10, R7, 0x1, R17 ;  /* 0x00000001070a7824 */ /* 0x000fe200078e0211 */
[----:B------:R-:W-:Y:S06]  /*19c0*/  @P0 BRA `(.L_x_12) ;  /* 0x0000000000200947 */ /* 0x000fec0003800000 */
[----:B------:R-:W-:Y:S01]  /*19d0*/  UISETP.GE.U32.AND UP0, UPT, UR6, 0x64, UPT ;  /* 0x000000640600788c */ /* 0x000fe2000bf06070 */
[----:B------:R-:W-:Y:S01]  /*19e0*/  IADD3 R8, P0, R8, R6, RZ ;  /* 0x0000000608087210 */ /* 0x000fe20007f1e0ff */
[----:B------:R-:W-:-:S04]  /*19f0*/  UIMAD.WIDE.U32 UR4, UR6, 0x51eb851f, URZ ;  /* 0x51eb851f060478a5 */ /* 0x000fc8000f8e003f */
[----:B------:R-:W-:Y:S01]  /*1a00*/  USHF.R.U32.HI UR5, URZ, 0x5, UR5 ;  /* 0x000000053f057899 */ /* 0x000fe20008011605 */
[----:B------:R-:W-:Y:S02]  /*1a10*/  IMAD.X R9, R10, 0x1, R9, P0 ;  /* 0x000000010a097824 */ /* 0x000fe400000e0609 */
[----:B------:R-:W-:Y:S02]  /*1a20*/  UMOV UR4, URZ ;  /* 0x0000003f00047c82 */ /* 0x000fe40008000000 */
[----:B------:R-:W-:Y:S02]  /*1a30*/  @UP0 ULOP3.LUT UR4, UR5, 0x1, URZ, 0xc0, !UPT ;  /* 0x0000000105040892 */ /* 0x000fe4000f8ec03f */
[----:B------:R-:W-:-:S12]  /*1a40*/  UIMAD UR5, UR5, -0x64, UR6 ;  /* 0xffffff9c050578a4 */ /* 0x000fd8000f8e0206 */
.L_x_12:
[----:B------:R-:W-:Y:S01]  /*1a50*/  ISETP.GE.U32.AND P0, PT, R8, UR12, PT ;  /* 0x0000000c08007c0c */ /* 0x000fe2000bf06070 */
[----:B------:R-:W-:Y:S01]  /*1a60*/  IMAD.MOV.U32 R17, RZ, RZ, -0x1 ;  /* 0xffffffffff117424 */ /* 0x000fe200078e00ff */
[----:B------:R-:W-:Y:S01]  /*1a70*/  PRMT R20, RZ, 0x7610, R20 ;  /* 0x00007610ff147816 */ /* 0x000fe20000000014 */
[----:B------:R-:W-:Y:S01]  /*1a80*/  IMAD.MOV.U32 R5, RZ, RZ, -0x1 ;  /* 0xffffffffff057424 */ /* 0x000fe200078e00ff */
[----:B------:R-:W-:Y:S01]  /*1a90*/  ISETP.GE.U32.AND.EX P0, PT, R9, UR13, PT, P0 ;  /* 0x0000000d09007c0c */ /* 0x000fe2000bf06100 */
[----:B------:R-:W-:-:S12]  /*1aa0*/  IMAD.MOV.U32 R4, RZ, RZ, -0x1 ;  /* 0xffffffffff047424 */ /* 0x000fd800078e00ff */
[----:B------:R-:W-:Y:S05]  /*1ab0*/  @P0 BRA `(.L_x_13) ;  /* 0x0000000400240947 */ /* 0x000fea0003800000 */
[----:B------:R-:W0:Y:S01]  /*1ac0*/  LDC.64 R32, c[0x0][0x628] ;  /* 0x00018a00ff207b82 */ /* 0x000e220000000a00 */
[----:B------:R-:W-:Y:S02]  /*1ad0*/  IMAD.MOV.U32 R4, RZ, RZ, R8 ;  /* 0x000000ffff047224 */ /* 0x000fe400078e0008 */
[----:B------:R-:W-:-:S05]  /*1ae0*/  IMAD.MOV.U32 R5, RZ, RZ, R9 ;  /* 0x000000ffff057224 */ /* 0x000fca00078e0009 */
[----:B------:R-:W1:Y:S08]  /*1af0*/  LDC R24, c[0x0][0x630] ;  /* 0x00018c00ff187b82 */ /* 0x000e700000000800 */
[----:B------:R-:W3:Y:S01]  /*1b00*/  LDC.64 R34, c[0x0][0x620] ;  /* 0x00018800ff227b82 */ /* 0x000ee20000000a00 */
[----:B0-----:R-:W-:-:S04]  /*1b10*/  ISETP.NE.U32.AND P0, PT, R32, RZ, PT ;  /* 0x000000ff2000720c */ /* 0x001fc80003f05070 */
[----:B------:R-:W-:-:S13]  /*1b20*/  ISETP.NE.AND.EX P0, PT, R33, RZ, PT, P0 ;  /* 0x000000ff2100720c */ /* 0x000fda0003f05300 */
[----:B-1-3--:R-:W-:Y:S05]  /*1b30*/  @!P0 BRA `(.L_x_14) ;  /* 0x0000000000288947 */ /* 0x00afea0003800000 */
[----:B------:R-:W0:Y:S02]  /*1b40*/  LDC R17, c[0x0][0x634] ;  /* 0x00018d00ff117b82 */ /* 0x000e240000000800 */
[----:B0-----:R-:W-:-:S05]  /*1b50*/  IADD3 R17, P0, R8, R17, RZ ;  /* 0x0000001108117210 */ /* 0x001fca0007f1e0ff */
[----:B------:R-:W-:-:S04]  /*1b60*/  IMAD.X R29, RZ, RZ, R9, P0 ;  /* 0x000000ffff1d7224 */ /* 0x000fc800000e0609 */
[----:B------:R-:W-:-:S04]  /*1b70*/  IMAD.WIDE.U32 R4, R29, R32, RZ ;  /* 0x000000201d047225 */ /* 0x000fc800078e00ff */
[----:B------:R-:W-:-:S04]  /*1b80*/  IMAD.WIDE.U32 R20, P0, R17, R33, R4 ;  /* 0x0000002111147225 */ /* 0x000fc80007800004 */
[----:B------:R-:W-:-:S04]  /*1b90*/  IMAD.WIDE.U32 R4, R17, R32, RZ ;  /* 0x0000002011047225 */ /* 0x000fc800078e00ff */
[----:B------:R-:W-:Y:S01]  /*1ba0*/  IMAD.X R23, RZ, RZ, RZ, P0 ;  /* 0x000000ffff177224 */ /* 0x000fe200000e06ff */
[----:B------:R-:W-:Y:S01]  /*1bb0*/  IADD3 RZ, P0, R5, R20, RZ ;  /* 0x0000001405ff7210 */ /* 0x000fe20007f1e0ff */
[----:B------:R-:W-:-:S04]  /*1bc0*/  IMAD.MOV.U32 R22, RZ, RZ, R21 ;  /* 0x000000ffff167224 */ /* 0x000fc800078e0015 */
[----:B------:R-:W-:-:S08]  /*1bd0*/  IMAD.WIDE.U32.X R4, R29, R33, R22, P0 ;  /* 0x000000211d047225 */ /* 0x000fd000000e0416 */
.L_x_14:
[----:B------:R-:W0:Y:S01]  /*1be0*/  LDC.64 R38, c[0x0][0x640] ;  /* 0x00019000ff267b82 */ /* 0x000e220000000a00 */
[-CC-:B------:R-:W-:Y:S01]  /*1bf0*/  SHF.R.U64 R28, R4, R24.reuse, R5.reuse ;  /* 0x00000018041c7219 */ /* 0x180fe20000001205 */
[----:B------:R-:W-:Y:S01]  /*1c00*/  IMAD.MOV.U32 R33, RZ, RZ, 0x1 ;  /* 0x00000001ff217424 */ /* 0x000fe200078e00ff */
[----:B------:R-:W-:Y:S02]  /*1c10*/  SHF.R.U32.HI R4, RZ, R24, R5 ;  /* 0x00000018ff047219 */ /* 0x000fe40000011605 */
[----:B------:R-:W-:-:S03]  /*1c20*/  IADD3 R17, P0, RZ, -R28, RZ ;  /* 0x8000001cff117210 */ /* 0x000fc60007f1e0ff */
[----:B------:R-:W1:Y:S02]  /*1c30*/  LDC R22, c[0x0][0x618] ;  /* 0x00018600ff167b82 */ /* 0x000e640000000800 */
[----:B------:R-:W-:-:S04]  /*1c40*/  IMAD.X R5, RZ, RZ, ~R4, P0 ;  /* 0x000000ffff057224 */ /* 0x000fc800000e0e04 */
[-C--:B------:R-:W-:Y:S02]  /*1c50*/  IMAD R20, R5, R34.reuse, RZ ;  /* 0x0000002205147224 */ /* 0x080fe400078e02ff */
[----:B------:R-:W3:Y:S01]  /*1c60*/  LDC R32, c[0x0][0x608] ;  /* 0x00018200ff207b82 */ /* 0x000ee20000000800 */
[----:B------:R-:W-:-:S04]  /*1c70*/  IMAD.WIDE.U32 R4, R17, R34, R8 ;  /* 0x0000002211047225 */ /* 0x000fc800078e0008 */
[----:B------:R-:W-:-:S03]  /*1c80*/  IMAD R17, R17, R35, R20 ;  /* 0x0000002311117224 */ /* 0x000fc600078e0214 */
[----:B------:R-:W2:Y:S01]  /*1c90*/  LDC R36, c[0x0][0x658] ;  /* 0x00019600ff247b82 */ /* 0x000ea20000000800 */
[----:B------:R-:W-:Y:S01]  /*1ca0*/  IMAD.IADD R5, R5, 0x1, R17 ;  /* 0x0000000105057824 */ /* 0x000fe200078e0211 */
[----:B0-----:R-:W-:Y:S01]  /*1cb0*/  ISETP.NE.U32.AND P0, PT, R38, RZ, PT ;  /* 0x000000ff2600720c */ /* 0x001fe20003f05070 */
[----:B------:R-:W-:-:S03]  /*1cc0*/  IMAD.MOV.U32 R17, RZ, RZ, -0x1 ;  /* 0xffffffffff117424 */ /* 0x000fc600078e00ff */
[----:B------:R-:W-:Y:S02]  /*1cd0*/  ISETP.NE.AND.EX P0, PT, R39, RZ, PT, P0 ;  /* 0x000000ff2700720c */ /* 0x000fe40003f05300 */
[----:B------:R-:W0:Y:S01]  /*1ce0*/  LDC R31, c[0x0][0x648] ;  /* 0x00019200ff1f7b82 */ /* 0x000e220000000800 */
[-CC-:B-1----:R-:W-:Y:S02]  /*1cf0*/  SHF.R.U64 R26, R4, R22.reuse, R5.reuse ;  /* 0x00000016041a7219 */ /* 0x182fe40000001205 */
[----:B------:R-:W-:-:S05]  /*1d00*/  SHF.R.U32.HI R5, RZ, R22, R5 ;  /* 0x00000016ff057219 */ /* 0x000fca0000011605 */
[----:B------:R-:W1:Y:S01]  /*1d10*/  LDC R34, c[0x0][0x638] ;  /* 0x00018e00ff227b82 */ /* 0x000e620000000800 */
[-CC-:B---3--:R-:W-:Y:S02]  /*1d20*/  SHF.R.U64 R24, R26, R32.reuse, R5.reuse ;  /* 0x000000201a187219 */ /* 0x188fe40000001205 */
[----:B------:R-:W-:-:S05]  /*1d30*/  SHF.R.U32.HI R5, RZ, R32, R5 ;  /* 0x00000020ff057219 */ /* 0x000fca0000011605 */
[----:B------:R-:W3:Y:S01]  /*1d40*/  LDC R35, c[0x0][0x610] ;  /* 0x00018400ff237b82 */ /* 0x000ee20000000800 */
[-C--:B--2---:R-:W-:Y:S02]  /*1d50*/  SHF.L.U32 R4, R17, R36.reuse, RZ ;  /* 0x0000002411047219 */ /* 0x084fe400000006ff */
[--C-:B------:R-:W-:Y:S02]  /*1d60*/  SHF.R.U64 R32, R24, R36, R5.reuse ;  /* 0x0000002418207219 */ /* 0x100fe40000001205 */
[----:B------:R-:W-:Y:S02]  /*1d70*/  LOP3.LUT R17, RZ, R4, RZ, 0x33, !PT ;  /* 0x00000004ff117212 */ /* 0x000fe400078e33ff */
[----:B------:R-:W-:Y:S01]  /*1d80*/  SHF.R.U32.HI R5, RZ, R36, R5 ;  /* 0x00000024ff057219 */ /* 0x000fe20000011605 */
[----:B------:R-:W2:Y:S01]  /*1d90*/  LDC R37, c[0x0][0x600] ;  /* 0x00018000ff257b82 */ /* 0x000ea20000000800 */
[----:B------:R-:W-:Y:S01]  /*1da0*/  IMAD.MOV.U32 R4, RZ, RZ, R32 ;  /* 0x000000ffff047224 */ /* 0x000fe200078e0020 */
[----:B------:R-:W-:Y:S06]  /*1db0*/  @!P0 BRA `(.L_x_15) ;  /* 0x0000000000288947 */ /* 0x000fec0003800000 */
[----:B------:R-:W4:Y:S02]  /*1dc0*/  LDC R23, c[0x0][0x64c] ;  /* 0x00019300ff177b82 */ /* 0x000f240000000800 */
[----:B----4-:R-:W-:-:S05]  /*1dd0*/  IADD3 R23, P0, R32, R23, RZ ;  /* 0x0000001720177210 */ /* 0x010fca0007f1e0ff */
        /* <DEDUP_REMOVED lines=8> */
.L_x_15:
[----:B0-----:R-:W-:Y:S01]  /*1e60*/  SHF.R.U64 R13, R4, R31, R5 ;  /* 0x0000001f040d7219 */ /* 0x001fe20000001205 */
[----:B--2---:R-:W-:Y:S01]  /*1e70*/  VIADD R5, R37, 0xffffffff ;  /* 0xffffffff25057836 */ /* 0x004fe20000000000 */
[----:B------:R-:W-:Y:S01]  /*1e80*/  SHF.L.U32 R4, R33, R36, RZ ;  /* 0x0000002421047219 */ /* 0x000fe200000006ff */
[----:B------:R-:W-:Y:S01]  /*1e90*/  @P3 IMAD R25, R27, R30, R12 ;  /* 0x0000001e1b193224 */ /* 0x000fe200078e020c */
[----:B------:R-:W-:Y:S01]  /*1ea0*/  LOP3.LUT R24, R24, R17, RZ, 0xc0, !PT ;  /* 0x0000001118187212 */ /* 0x000fe200078ec0ff */
[----:B------:R-:W-:Y:S02]  /*1eb0*/  IMAD.MOV R17, RZ, RZ, -R13 ;  /* 0x000000ffff117224 */ /* 0x000fe400078e0a0d */
[----:B------:R-:W-:Y:S02]  /*1ec0*/  IMAD.MOV.U32 R20, RZ, RZ, 0x1 ;  /* 0x00000001ff147424 */ /* 0x000fe400078e00ff */
[----:B------:R-:W-:Y:S01]  /*1ed0*/  IMAD R12, R4, R13, R24 ;  /* 0x0000000d040c7224 */ /* 0x000fe200078e0218 */
[----:B------:R-:W-:Y:S01]  /*1ee0*/  LOP3.LUT R4, R26, R5, RZ, 0xc0, !PT ;  /* 0x000000051a047212 */ /* 0x000fe200078ec0ff */
[----:B-1----:R-:W-:-:S02]  /*1ef0*/  IMAD R5, R17, R34, R32 ;  /* 0x0000002211057224 */ /* 0x002fc400078e0220 */
[----:B---3--:R-:W-:Y:S02]  /*1f00*/  IMAD R17, R12, R35, R25 ;  /* 0x000000230c117224 */ /* 0x008fe400078e0219 */
[----:B------:R-:W-:-:S05]  /*1f10*/  IMAD R4, R5, R37, R4 ;  /* 0x0000002505047224 */ /* 0x000fca00078e0204 */
[----:B------:R-:W-:Y:S02]  /*1f20*/  SEL R5, R4, R17, !P3 ;  /* 0x0000001104057207 */ /* 0x000fe40005800000 */
[----:B------:R-:W-:Y:S01]  /*1f30*/  SEL R17, R17, R4, !P3 ;  /* 0x0000000411117207 */ /* 0x000fe20005800000 */
[----:B------:R-:W-:-:S07]  /*1f40*/  IMAD.MOV.U32 R4, RZ, RZ, R28 ;  /* 0x000000ffff047224 */ /* 0x000fce00078e001c */
.L_x_13:
[----:B------:R-:W-:Y:S01]  /*1f50*/  ISETP.NE.AND P0, PT, R18, RZ, PT ;  /* 0x000000ff1200720c */ /* 0x000fe20003f05270 */
[----:B------:R-:W-:-:S12]  /*1f60*/  @!P2 BRA `(.L_x_16) ;  /* 0x00000000000ca947 */ /* 0x000fd80003800000 */
[----:B------:R-:W-:Y:S01]  /*1f70*/  UCGABAR_WAIT ;  /* 0x0000000000007dc7 */ /* 0x000fe20008000000 */
[----:B------:R-:W-:Y:S01]  /*1f80*/  CCTL.IVALL ;  /* 0x00000000ff00798f */ /* 0x000fe20002000000 */
[----:B------:R-:W-:Y:S05]  /*1f90*/  BRA `(.L_x_17) ;  /* 0x0000000000047947 */ /* 0x000fea0003800000 */
.L_x_16:
[----:B------:R-:W-:Y:S06]  /*1fa0*/  BAR.SYNC.DEFER_BLOCKING 0x0 ;  /* 0x0000000000007b1d */ /* 0x000fec0000010000 */
.L_x_17:
[----:B------:R-:W-:Y:S05]  /*1fb0*/  @!P0 BRA `(.L_x_18) ;  /* 0x0000001c00288947 */ /* 0x000fea0003800000 */
[----:B------:R-:W-:-:S13]  /*1fc0*/  ISETP.GT.U32.AND P0, PT, R40, 0x1, PT ;  /* 0x000000012800780c */ /* 0x000fda0003f04070 */
[----:B------:R-:W-:Y:S05]  /*1fd0*/  @P0 EXIT ;  /* 0x000000000000094d */ /* 0x000fea0003800000 */
.L_x_19:
[----:B------:R-:W-:-:S08]  /*1fe0*/  NOP ;  /* 0x0000000000007918 */ /* 0x000fd00000000000 */
[----:B------:R-:W0:Y:S02]  /*1ff0*/  USETMAXREG.TRY_ALLOC.CTAPOOL UP0, 0xe8 ;  /* 0x000000e8000079c8 */ /* 0x000e240008000600 */
[----:B0-----:R-:W-:-:S13]  /*2000*/  PLOP3.LUT P0, PT, PT, PT, UP0, 0x80, 0x0 ;  /* 0x000000000000781c */ /* 0x001fda0003f0f008 */
[----:B------:R-:W-:Y:S05]  /*2010*/  @!P0 BRA `(.L_x_19) ;  /* 0xfffffffc00f08947 */ /* 0x000fea000383ffff */
[----:B------:R-:W-:-:S13]  /*2020*/  LOP3.LUT P0, RZ, R20, 0xff, RZ, 0xc0, !PT ;  /* 0x000000ff14ff7812 */ /* 0x000fda000780c0ff */
[----:B------:R-:W-:Y:S05]  /*2030*/  @!P0 EXIT ;  /* 0x000000000000894d */ /* 0x000fea0003800000 */
[----:B------:R-:W0:Y:S01]  /*2040*/  S2R R2, SR_TID.X ;  /* 0x0000000000027919 */ /* 0x000e220000002100 */
[----:B------:R-:W1:Y:S01]  /*2050*/  S2UR UR7, SR_CgaCtaId ;  /* 0x00000000000779c3 */ /* 0x000e620000008800 */
[----:B------:R-:W-:Y:S01]  /*2060*/  UIADD3 UR8, UR10, -0x1, URZ ;  /* 0xffffffff0a087890 */ /* 0x000fe2000fffe03f */
[----:B------:R-:W-:Y:S01]  /*2070*/  LOP3.LUT R39, R0, 0x1, RZ, 0xfc, !PT ;  /* 0x0000000100277812 */ /* 0x000fe200078efcff */
[----:B------:R-:W-:Y:S01]  /*2080*/  UMOV UR12, 0x400 ;  /* 0x00000400000c7882 */ /* 0x000fe20000000000 */
[----:B------:R-:W-:Y:S02]  /*2090*/  UISETP.LT.AND UP0, UPT, UR6, 0x1, UPT ;  /* 0x000000010600788c */ /* 0x000fe4000bf01270 */
[----:B------:R-:W-:Y:S02]  /*20a0*/  USHF.L.U32 UR20, UR6, 0x1, URZ ;  /* 0x0000000106147899 */ /* 0x000fe4000800063f */
[----:B------:R-:W-:Y:S02]  /*20b0*/  USEL UR13, UR6, 0x1, UP0 ;  /* 0x00000001060d7887 */ /* 0x000fe40008000000 */
[----:B------:R-:W-:-:S02]  /*20c0*/  UISETP.NE.AND UP0, UPT, UR8, URZ, UPT ;  /* 0x0000003f0800728c */ /* 0x000fc4000bf05270 */
[----:B------:R-:W-:Y:S02]  /*20d0*/  UIADD3 UR13, -UR13, UR6, URZ ;  /* 0x000000060d0d7290 */ /* 0x000fe4000fffe13f */
[----:B------:R-:W-:-:S06]  /*20e0*/  USEL UR11, URZ, 0x1, UP0 ;  /* 0x000000013f0b7887 */ /* 0x000fcc0008000000 */
[----:B------:R-:W-:Y:S01]  /*20f0*/  IMAD.U32 R40, RZ, RZ, UR11 ;  /* 0x0000000bff287e24 */ /* 0x000fe2000f8e00ff */
[----:B-1----:R-:W-:Y:S02]  /*2100*/  ULEA UR12, UR7, UR12, 0x18 ;  /* 0x0000000c070c7291 */ /* 0x002fe4000f8ec03f */
[----:B------:R-:W-:Y:S02]  /*2110*/  USHF.L.U32 UR7, UR8, 0x3, URZ ;  /* 0x0000000308077899 */ /* 0x000fe4000800063f */
[----:B------:R-:W-:Y:S02]  /*2120*/  UIADD3 UR8, UR12, 0x780, URZ ;  /* 0x000007800c087890 */ /* 0x000fe4000fffe03f */
[----:B------:R-:W-:Y:S01]  /*2130*/  ULOP3.LUT UR7, UR7, 0x8, URZ, 0xc0, !UPT ;  /* 0x0000000807077892 */ /* 0x000fe2000f8ec03f */
[----:B0-----:R-:W-:Y:S01]  /*2140*/  SHF.R.S32.HI R3, RZ, 0x1f, R2 ;  /* 0x0000001fff037819 */ /* 0x001fe20000011402 */
[----:B------:R-:W-:Y:S02]  /*2150*/  UIADD3 UR9, UR12, 0x32780, URZ ;  /* 0x000327800c097890 */ /* 0x000fe4000fffe03f */
[----:B------:R-:W-:Y:S01]  /*2160*/  USHF.R.U32.HI UR8, URZ, 0x4, UR8 ;  /* 0x000000043f087899 */ /* 0x000fe20008011608 */
[----:B------:R-:W-:Y:S01]  /*2170*/  LEA.HI R3, R3, R2, RZ, 0x7 ;  /* 0x0000000203037211 */ /* 0x000fe200078f38ff */
[----:B------:R-:W-:-:S02]  /*2180*/  USHF.R.U32.HI UR9, URZ, 0x4, UR9 ;  /* 0x000000043f097899 */ /* 0x000fc40008011609 */
[----:B------:R-:W-:Y:S01]  /*2190*/  ULOP3.LUT UR23, UR7, 0x8, URZ, 0x3c, !UPT ;  /* 0x0000000807177892 */ /* 0x000fe2000f8e3c3f */
[----:B------:R-:W-:Y:S01]  /*21a0*/  LOP3.LUT R3, R3, 0xffffff80, RZ, 0xc0, !PT ;  /* 0xffffff8003037812 */ /* 0x000fe200078ec0ff */
[----:B------:R-:W-:Y:S02]  /*21b0*/  ULOP3.LUT UR14, UR7, 0x18, URZ, 0x3c, !UPT ;  /* 0x00000018070e7892 */ /* 0x000fe4000f8e3c3f */
[----:B------:R-:W-:Y:S02]  /*21c0*/  UIADD3 UR21, UR12, 0x650, URZ ;  /* 0x000006500c157890 */ /* 0x000fe4000fffe03f */
[----:B------:R-:W-:Y:S01]  /*21d0*/  IMAD.IADD R19, R2, 0x1, -R3 ;  /* 0x0000000102137824 */ /* 0x000fe200078e0a03 */
[----:B------:R-:W-:Y:S01]  /*21e0*/  ULDC UR7, c[0x0][0x284] ;  /* 0x0000a10000077ab9 */ /* 0x000fe20000000800 */
[----:B------:R-:W-:Y:S02]  /*21f0*/  ULOP3.LUT UR8, UR8, 0x3fff, URZ, 0xc0, !UPT ;  /* 0x00003fff08087892 */ /* 0x000fe4000f8ec03f */
[----:B------:R-:W-:Y:S01]  /*2200*/  ULOP3.LUT UR9, UR9, 0x3fff, URZ, 0xc0, !UPT ;  /* 0x00003fff09097892 */ /* 0x000fe2000f8ec03f */
[----:B------:R-:W-:Y:S01]  /*2210*/  SHF.R.S32.HI R18, RZ, 0x1f, R19 ;  /* 0x0000001fff127819 */ /* 0x000fe20000011413 */
[----:B------:R-:W-:-:S02]  /*2220*/  ULEA UR22, UR10, UR21, 0x3 ;  /* 0x000000150a167291 */ /* 0x000fc4000f8e183f */
[----:B------:R-:W-:Y:S01]  /*2230*/  ULOP3.LUT UR15, UR8, 0x10000, URZ, 0xfc, !UPT ;  /* 0x00010000080f7892 */ /* 0x000fe2000f8efc3f */
[CC--:B------:R-:W-:Y:S01]  /*2240*/  LEA.HI R3, R18.reuse, R19.reuse, RZ, 0x2 ;  /* 0x0000001312037211 */ /* 0x0c0fe200078f10ff */
[----:B------:R-:W-:Y:S01]  /*2250*/  ULOP3.LUT UR16, UR9, 0x10000, URZ, 0xfc, !UPT ;  /* 0x0001000009107892 */ /* 0x000fe2000f8efc3f */
[----:B------:R-:W-:Y:S02]  /*2260*/  LEA.HI R18, R18, R19, RZ, 0x5 ;  /* 0x0000001312127211 */ /* 0x000fe400078f28ff */
[--C-:B------:R-:W-:Y:S02]  /*2270*/  SHF.R.S32.HI R2, RZ, 0x2, R3.reuse ;  /* 0x00000002ff027819 */ /* 0x100fe40000011403 */
[----:B------:R-:W-:Y:S02]  /*2280*/  SHF.R.S32.HI R13, RZ, 0x1f, R3 ;  /* 0x0000001fff0d7819 */ /* 0x000fe40000011403 */
[----:B------:R-:W-:Y:S02]  /*2290*/  LOP3.LUT R12, R3, 0xfffffffc, RZ, 0xc0, !PT ;  /* 0xfffffffc030c7812 */ /* 0x000fe400078ec0ff */
[----:B------:R-:W-:-:S03]  /*22a0*/  LEA.HI R13, R13, R2, RZ, 0x3 ;  /* 0x000000020d0d7211 */ /* 0x000fc600078f18ff */
[----:B------:R-:W-:Y:S01]  /*22b0*/  IMAD.IADD R12, R19, 0x1, -R12 ;  /* 0x00000001130c7824 */ /* 0x000fe200078e0a0c */
[----:B------:R-:W-:-:S05]  /*22c0*/  LOP3.LUT R13, R13, 0xfffffff8, RZ, 0xc0, !PT ;  /* 0xfffffff80d0d7812 */ /* 0x000fca00078ec0ff */
[----:B------:R-:W-:Y:S01]  /*22d0*/  IMAD.IADD R2, R2, 0x1, -R13 ;  /* 0x0000000102027824 */ /* 0x000fe200078e0a0d */
[----:B------:R-:W-:-:S04]  /*22e0*/  SHF.R.S32.HI R13, RZ, 0x5, R18 ;  /* 0x00000005ff0d7819 */ /* 0x000fc80000011412 */
[--C-:B------:R-:W-:Y:S01]  /*22f0*/  SHF.R.S32.HI R3, RZ, 0x1f, R2.reuse ;  /* 0x0000001fff037819 */ /* 0x100fe20000011402 */
[C-C-:B------:R-:W-:Y:S02]  /*2300*/  IMAD R18, R13.reuse, -0x10, -R2.reuse ;  /* 0xfffffff00d127824 */ /* 0x140fe400078e0a02 */
[----:B------:R-:W-:-:S04]  /*2310*/  IMAD.WIDE R2, R13, 0x10, R2 ;  /* 0x000000100d027825 */ /* 0x000fc800078e0202 */
[----:B------:R-:W-:-:S07]  /*2320*/  VIADD R18, R18, UR7 ;  /* 0x0000000712127c36 */ /* 0x000fce0008000000 */
.L_x_54:
[----:B------:R-:W-:Y:S01]  /*2330*/  SHF.L.U32 R13, R40, 0x1f, RZ ;  /* 0x0000001f280d7819 */ /* 0x000fe200000006ff */
[----:B------:R-:W0:Y:S01]  /*2340*/  LDC R19, c[0x0][0x28c] ;  /* 0x0000a300ff137b82 */ /* 0x000e220000000800 */
[----:B------:R-:W-:Y:S01]  /*2350*/  UMOV UR6, URZ ;  /* 0x0000003f00067c82 */ /* 0x000fe20008000000 */
[----:B------:R-:W-:Y:S01]  /*2360*/  UMOV UR17, UR5 ;  /* 0x0000000500117c82 */ /* 0x000fe20008000000 */
[----:B-1----:R-:W1:Y:S01]  /*2370*/  SYNCS.PHASECHK.TRANS64.TRYWAIT P0, [UR22+-0x8], R13 ;  /* 0xfffff80dff0075a7 */ /* 0x002e620008000156 */
[----:B0-----:R-:W-:Y:S01]  /*2380*/  ISETP.GE.AND P1, PT, R19, 0x1, PT ;  /* 0x000000011300780c */ /* 0x001fe20003f26270 */
[----:B-1----:R-:W-:-:S12]  /*2390*/  @!P0 BRA `(.L_x_20) ;  /* 0x00000028004c8947 */ /* 0x002fd80003800000 */
.L_x_75:
[----:B------:R-:W-:Y:S01]  /*23a0*/  UMOV UR7, URZ ;  /* 0x0000003f00077c82 */ /* 0x000fe20008000000 */
[----:B------:R-:W-:Y:S01]  /*23b0*/  UMOV UR8, URZ ;  /* 0x0000003f00087c82 */ /* 0x000fe20008000000 */
[----:B------:R-:W-:Y:S01]  /*23c0*/  IMAD.MOV.U32 R30, RZ, RZ, RZ ;  /* 0x000000ffff1e7224 */ /* 0x000fe200078e00ff */
[----:B------:R-:W-:Y:S01]  /*23d0*/  CS2R R24, SRZ ;  /* 0x0000000000187805 */ /* 0x000fe2000001ff00 */
[----:B0-----:R-:W-:Y:S01]  /*23e0*/  IMAD.MOV.U32 R13, RZ, RZ, RZ ;  /* 0x000000ffff0d7224 */ /* 0x001fe200078e00ff */
[----:B------:R-:W-:Y:S01]  /*23f0*/  CS2R R26, SRZ ;  /* 0x00000000001a7805 */ /* 0x000fe2000001ff00 */
[----:B------:R-:W-:Y:S02]  /*2400*/  IMAD.MOV.U32 R32, RZ, RZ, RZ ;  /* 0x000000ffff207224 */ /* 0x000fe400078e00ff */
[----:B------:R-:W-:Y:S02]  /*2410*/  IMAD.MOV.U32 R19, RZ, RZ, RZ ;  /* 0x000000ffff137224 */ /* 0x000fe400078e00ff */
[----:B------:R-:W-:Y:S01]  /*2420*/  IMAD.U32 R28, RZ, RZ, UR4 ;  /* 0x00000004ff1c7e24 */ /* 0x000fe2000f8e00ff */
[----:B------:R-:W-:Y:S06]  /*2430*/  @!P1 BRA `(.L_x_21) ;  /* 0x0000000000a49947 */ /* 0x000fec0003800000 */
[----:B------:R-:W-:-:S13]  /*2440*/  ISETP.NE.AND P1, PT, R39, 0x3, PT ;  /* 0x000000032700780c */ /* 0x000fda0003f25270 */
[----:B------:R-:W-:Y:S05]  /*2450*/  @!P1 BRA `(.L_x_22) ;  /* 0x0000000000049947 */ /* 0x000fea0003800000 */
[----:B------:R-:W-:Y:S01]  /*2460*/  BPT.TRAP 0x1 ;  /* 0x000000040000795c */ /* 0x000fe20000300000 */
.L_x_22:
[----:B------:R-:W-:Y:S01]  /*2470*/  ULEA UR6, UR5, UR12, 0x3 ;  /* 0x0000000c05067291 */ /* 0x000fe2000f8e183f */
[----:B------:R-:W-:-:S05]  /*2480*/  IMAD.U32 R13, RZ, RZ, UR4 ;  /* 0x00000004ff0d7e24 */ /* 0x000fca000f8e00ff */
[----:B------:R-:W-:-:S04]  /*2490*/  SHF.L.U32 R13, R13, 0x1f, RZ ;  /* 0x0000001f0d0d7819 */ /* 0x000fc800000006ff */
[----:B------:R0:W1:Y:S01]  /*24a0*/  SYNCS.PHASECHK.TRANS64.TRYWAIT P0, [UR6], R13 ;  /* 0x0000000dff0075a7 */ /* 0x0000620008000146 */
[----:B------:R-:W-:Y:S05]  /*24b0*/  @!P1 BRA `(.L_x_23) ;  /* 0x0000000000049947 */ /* 0x000fea0003800000 */
[----:B------:R-:W-:Y:S01]  /*24c0*/  BPT.TRAP 0x1 ;  /* 0x000000040000795c */ /* 0x000fe20000300000 */
.L_x_23:
[----:B-1----:R-:W-:Y:S05]  /*24d0*/  @P0 BRA `(.L_x_24) ;  /* 0x0000000000080947 */ /* 0x002fea0003800000 */
[----:B------:R-:W1:Y:S02]  /*24e0*/  SYNCS.PHASECHK.TRANS64.TRYWAIT P0, [UR6], R13 ;  /* 0x0000000dff0075a7 */ /* 0x000e640008000146 */
[----:B-1----:R-:W-:Y:S05]  /*24f0*/  @!P0 BRA `(.L_x_25) ;  /* 0x00000028000c8947 */ /* 0x002fea0003800000 */
.L_x_24:
[----:B------:R-:W-:Y:S01]  /*2500*/  ULDC UR6, c[0x0][0x50c] ;  /* 0x0001430000067ab9 */ /* 0x000fe20000000800 */
[----:B------:R-:W-:Y:S01]  /*2510*/  ULEA UR8, UR5, UR15, 0x7 ;  /* 0x0000000f05087291 */ /* 0x000fe2000f8e383f */
[----:B------:R-:W-:Y:S01]  /*2520*/  WARPGROUP.ARRIVE ;  /* 0x00000000000079c5 */ /* 0x000fe20000000000 */
[----:B------:R-:W-:Y:S01]  /*2530*/  UISETP.NE.AND UP0, UPT, UR6, 0x1, UPT ;  /* 0x000000010600788c */ /* 0x000fe2000bf05270 */
[----:B------:R-:W-:Y:S01]  /*2540*/  IMAD.MOV.U32 R30, RZ, RZ, RZ ;  /* 0x000000ffff1e7224 */ /* 0x000fe200078e00ff */
[----:B------:R-:W-:Y:S01]  /*2550*/  ULEA UR10, UR5, UR16, 0x4 ;  /* 0x00000010050a7291 */ /* 0x000fe2000f8e203f */
[----:B01----:R-:W-:Y:S01]  /*2560*/  IMAD.MOV.U32 R13, RZ, RZ, RZ ;  /* 0x000000ffff0d7224 */ /* 0x003fe200078e00ff */
[----:B------:R-:W-:Y:S01]  /*2570*/  USEL UR7, URZ, 0x1, UP0 ;  /* 0x000000013f077887 */ /* 0x000fe20008000000 */
[----:B------:R-:W-:Y:S01]  /*2580*/  IMAD.MOV.U32 R32, RZ, RZ, RZ ;  /* 0x000000ffff207224 */ /* 0x000fe200078e00ff */
[----:B------:R-:W-:Y:S01]  /*2590*/  UMOV UR9, 0xc0000010 ;  /* 0xc000001000097882 */ /* 0x000fe20000000000 */
[----:B------:R-:W-:Y:S01]  /*25a0*/  UMOV UR11, 0xc0000000 ;  /* 0xc0000000000b7882 */ /* 0x000fe20000000000 */
[----:B------:R-:W-:Y:S01]  /*25b0*/  UMOV UR6, 0x1 ;  /* 0x0000000100067882 */ /* 0x000fe20000000000 */
[----:B------:R-:W-:Y:S01]  /*25c0*/  IMAD.MOV.U32 R19, RZ, RZ, RZ ;  /* 0x000000ffff137224 */ /* 0x000fe200078e00ff */
[----:B------:R-:W-:Y:S01]  /*25d0*/  ISETP.NE.AND P0, PT, RZ, UR7, PT ;  /* 0x00000007ff007c0c */ /* 0x000fe2000bf05270 */
[----:B------:R-:W-:-:S12]  /*25e0*/  QGMMA.64x8x32.F32.E4M3.E4M3 R24, gdesc[UR8], RZ, !UPT, gsb0 ;  /* 0x00000000081879f3 */ /* 0x000fd8000c0008ff */
[----:B------:R-:W-:Y:S05]  /*25f0*/  @!P0 BRA `(.L_x_26) ;  /* 0x0000000000188947 */ /* 0x000fea0003800000 */
[----:B------:R-:W-:Y:S02]  /*2600*/  WARPGROUP.DEPBAR.LE gsb0, 0x0 ;  /* 0x00008000000079c5 */ /* 0x000fe40000010000 */
[----:B------:R-:W-:-:S01]  /*2610*/  FADD R19, RZ, R24 ;  /* 0x00000018ff137221 */ /* 0x000fc20000000000 */
[----:B------:R-:W-:Y:S01]  /*2620*/  FADD R32, RZ, R25 ;  /* 0x00000019ff207221 */ /* 0x000fe20000000000 */
[----:B------:R-:W-:-:S01]  /*2630*/  FADD R13, RZ, R26 ;  /* 0x0000001aff0d7221 */ /* 0x000fc20000000000 */
[----:B------:R-:W-:Y:S01]  /*2640*/  FADD R30, RZ, R27 ;  /* 0x0000001bff1e7221 */ /* 0x000fe20000000000 */
[----:B------:R-:W-:-:S06]  /*2650*/  UMOV UR6, URZ ;  /* 0x0000003f00067c82 */ /* 0x000fcc0008000000 */
.L_x_26:
[----:B------:R-:W-:-:S04]  /*2660*/  UIADD3 UR17, UR5, 0x1, URZ ;  /* 0x0000000105117890 */ /* 0x000fc8000fffe03f */
[----:B------:R-:W-:-:S04]  /*2670*/  UISETP.NE.AND UP0, UPT, UR17, 0x64, UPT ;  /* 0x000000641100788c */ /* 0x000fc8000bf05270 */
[----:B------:R-:W-:Y:S02]  /*2680*/  USEL UR8, URZ, 0x1, UP0 ;  /* 0x000000013f087887 */ /* 0x000fe40008000000 */
[----:B------:R-:W-:Y:S02]  /*2690*/  USEL UR17, UR17, URZ, UP0 ;  /* 0x0000003f11117287 */ /* 0x000fe40008000000 */
[----:B------:R-:W-:-:S06]  /*26a0*/  ULOP3.LUT UR8, UR4, UR8, URZ, 0x3c, !UPT ;  /* 0x0000000804087292 */ /* 0x000fcc000f8e3c3f */
[----:B------:R-:W-:Y:S01]  /*26b0*/  IMAD.U32 R28, RZ, RZ, UR8 ;  /* 0x00000008ff1c7e24 */ /* 0x000fe2000f8e00ff */
[----:B------:R-:W-:-:S06]  /*26c0*/  UMOV UR8, 0x1 ;  /* 0x0000000100087882 */ /* 0x000fcc0000000000 */
.L_x_21:
[----:B------:R-:W-:-:S06]  /*26d0*/  UISETP.GE.AND UP0, UPT, UR13, 0x1, UPT ;  /* 0x000000010d00788c */ /* 0x000fcc000bf06270 */
[----:B------:R-:W-:-:S13]  /*26e0*/  PLOP3.LUT P0, PT, PT, PT, UP0, 0x80, 0x0 ;  /* 0x000000000000781c */ /* 0x000fda0003f0f008 */
[----:B------:R-:W-:Y:S05]  /*26f0*/  @!P0 BRA `(.L_x_27) ;  /* 0x0000000000e48947 */ /* 0x000fea0003800000 */
[----:B------:R-:W-:Y:S01]  /*2700*/  IMAD.U32 R20, RZ, RZ, UR13 ;  /* 0x0000000dff147e24 */ /* 0x000fe2000f8e00ff */
[----:B------:R-:W-:Y:S01]  /*2710*/  ULDC UR24, c[0x0][0x50c] ;  /* 0x0001430000187ab9 */ /* 0x000fe20000000800 */
[----:B------:R-:W-:-:S07]  /*2720*/  IMAD.U32 R21, RZ, RZ, UR5 ;  /* 0x00000005ff157e24 */ /* 0x000fce000f8e00ff */
.L_x_35:
[----:B------:R-:W-:-:S13]  /*2730*/  ISETP.NE.AND P1, PT, R39, 0x3, PT ;  /* 0x000000032700780c */ /* 0x000fda0003f25270 */
[----:B------:R-:W-:Y:S05]  /*2740*/  @!P1 BRA `(.L_x_28) ;  /* 0x0000000000049947 */ /* 0x000fea0003800000 */
[----:B------:R-:W-:Y:S01]  /*2750*/  BPT.TRAP 0x1 ;  /* 0x000000040000795c */ /* 0x000fe20000300000 */
.L_x_28:
[----:B------:R-:W-:Y:S01]  /*2760*/  ULEA UR9, UR17, UR12, 0x3 ;  /* 0x0000000c11097291 */ /* 0x000fe2000f8e183f */
[----:B------:R-:W-:-:S08]  /*2770*/  SHF.L.U32 R22, R28, 0x1f, RZ ;  /* 0x0000001f1c167819 */ /* 0x000fd000000006ff */
[----:B------:R0:W1:Y:S01]  /*2780*/  SYNCS.PHASECHK.TRANS64.TRYWAIT P0, [UR9], R22 ;  /* 0x00000016ff0075a7 */ /* 0x0000620008000149 */
[----:B------:R-:W-:Y:S05]  /*2790*/  @!P1 BRA `(.L_x_29) ;  /* 0x0000000000049947 */ /* 0x000fea0003800000 */
[----:B------:R-:W-:Y:S01]  /*27a0*/  BPT.TRAP 0x1 ;  /* 0x000000040000795c */ /* 0x000fe20000300000 */
.L_x_29:
[----:B-1----:R-:W-:Y:S05]  /*27b0*/  @P0 BRA `(.L_x_30) ;  /* 0x0000000000080947 */ /* 0x002fea0003800000 */
[----:B------:R-:W1:Y:S02]  /*27c0*/  SYNCS.PHASECHK.TRANS64.TRYWAIT P0, [UR9], R22 ;  /* 0x00000016ff0075a7 */ /* 0x000e640008000149 */
[----:B-1----:R-:W-:Y:S05]  /*27d0*/  @!P0 BRA `(.L_x_31) ;  /* 0x00000024006c8947 */ /* 0x002fea0003800000 */
.L_x_30:
[----:B------:R-:W-:Y:S01]  /*27e0*/  UISETP.NE.AND UP0, UPT, UR7, URZ, UPT ;  /* 0x0000003f0700728c */ /* 0x000fe2000bf05270 */
[----:B------:R-:W-:Y:S01]  /*27f0*/  WARPGROUP.ARRIVE ;  /* 0x00000000000079c5 */ /* 0x000fe20000000000 */
[----:B------:R-:W-:Y:S02]  /*2800*/  ULEA UR10, UR17, UR16, 0x4 ;  /* 0x00000010110a7291 */ /* 0x000fe4000f8e203f */
[----:B------:R-:W-:Y:S01]  /*2810*/  USEL UR8, UR8, URZ, !UP0 ;  /* 0x0000003f08087287 */ /* 0x000fe2000c000000 */
[----:B------:R-:W-:Y:S01]  /*2820*/  UMOV UR9, 0xc0000010 ;  /* 0xc000001000097882 */ /* 0x000fe20000000000 */
[----:B------:R-:W-:Y:S02]  /*2830*/  UMOV UR11, 0xc0000000 ;  /* 0xc0000000000b7882 */ /* 0x000fe40000000000 */
[----:B------:R-:W-:Y:S02]  /*2840*/  UISETP.NE.U32.AND UP0, UPT, UR8, URZ, UPT ;  /* 0x0000003f0800728c */ /* 0x000fe4000bf05070 */
[----:B------:R-:W-:-:S02]  /*2850*/  ULEA UR8, UR17, UR15, 0x7 ;  /* 0x0000000f11087291 */ /* 0x000fc4000f8e383f */
[----:B------:R-:W-:-:S07]  /*2860*/  UIADD3 UR6, UR6, 0x1, URZ ;  /* 0x0000000106067890 */ /* 0x000fce000fffe03f */
[----:B------:R-:W-:Y:S01]  /*2870*/  QGMMA.64x8x32.F32.E4M3.E4M3 R24, gdesc[UR8], R24, UP0, gsb0 ;  /* 0x00000000081879f3 */ /* 0x000fe2000b800818 */
[----:B------:R-:W-:-:S04]  /*2880*/  UISETP.NE.AND UP0, UPT, UR6, UR24, UPT ;  /* 0x000000180600728c */ /* 0x000fc8000bf05270 */
[----:B------:R-:W-:-:S06]  /*2890*/  USEL UR7, URZ, 0x1, UP0 ;  /* 0x000000013f077887 */ /* 0x000fcc0008000000 */
[----:B------:R-:W-:Y:S01]  /*28a0*/  ISETP.NE.AND P0, PT, RZ, UR7, PT ;  /* 0x00000007ff007c0c */ /* 0x000fe2000bf05270 */
[----:B------:R-:W-:-:S12]  /*28b0*/  WARPGROUP.DEPBAR.LE gsb0, 0x1 ;  /* 0x00008000000079c5 */ /* 0x000fd80000010100 */
[----:B------:R-:W-:Y:S05]  /*28c0*/  @!P0 BRA `(.L_x_32) ;  /* 0x0000000000188947 */ /* 0x000fea0003800000 */
[----:B------:R-:W-:Y:S02]  /*28d0*/  WARPGROUP.DEPBAR.LE gsb0, 0x0 ;  /* 0x00008000000079c5 */ /* 0x000fe40000010000 */
[----:B------:R-:W-:-:S01]  /*28e0*/  FADD R19, R24, R19 ;  /* 0x0000001318137221 */ /* 0x000fc20000000000 */
[----:B------:R-:W-:Y:S01]  /*28f0*/  FADD R32, R25, R32 ;  /* 0x0000002019207221 */ /* 0x000fe20000000000 */
[----:B------:R-:W-:-:S01]  /*2900*/  FADD R13, R26, R13 ;  /* 0x0000000d1a0d7221 */ /* 0x000fc20000000000 */
[----:B------:R-:W-:Y:S01]  /*2910*/  FADD R30, R30, R27 ;  /* 0x0000001b1e1e7221 */ /* 0x000fe20000000000 */
[----:B------:R-:W-:-:S06]  /*2920*/  UMOV UR6, URZ ;  /* 0x0000003f00067c82 */ /* 0x000fcc0008000000 */
.L_x_32:
[----:B------:R-:W-:Y:S05]  /*2930*/  @!P1 BRA `(.L_x_33) ;  /* 0x0000000000049947 */ /* 0x000fea0003800000 */
[----:B------:R-:W-:Y:S01]  /*2940*/  BPT.TRAP 0x1 ;  /* 0x000000040000795c */ /* 0x000fe20000300000 */
.L_x_33:
[----:B------:R-:W-:-:S13]  /*2950*/  ISETP.NE.AND P0, PT, R14, RZ, PT ;  /* 0x000000ff0e00720c */ /* 0x000fda0003f05270 */
[----:B01----:R-:W-:-:S05]  /*2960*/  @P0 LEA R22, R21, UR12, 0x3 ;  /* 0x0000000c15160c11 */ /* 0x003fca000f8e18ff */
[----:B------:R-:W-:-:S05]  /*2970*/  @P0 VIADD R22, R22, 0x320 ;  /* 0x0000032016160836 */ /* 0x000fca0000000000 */
[----:B------:R-:W-:-:S04]  /*2980*/  @P0 PRMT R22, R11, 0x654, R22 ;  /* 0x000006540b160816 */ /* 0x000fc80000000016 */
[----:B------:R0:W-:Y:S01]  /*2990*/  @P0 SYNCS.ARRIVE.TRANS64.RED.A1T0 RZ, [R22+URZ], RZ ;  /* 0x000000ff16ff09a7 */ /* 0x0001e2000810043f */
[----:B------:R-:W-:-:S13]  /*29a0*/  ISETP.GT.U32.AND P0, PT, R0, 0x1, PT ;  /* 0x000000010000780c */ /* 0x000fda0003f04070 */
[----:B0-----:R-:W-:Y:S05]  /*29b0*/  @P0 BRA `(.L_x_34) ;  /* 0x0000000000040947 */ /* 0x001fea0003800000 */
[----:B------:R-:W-:Y:S01]  /*29c0*/  BPT.TRAP 0x1 ;  /* 0x000000040000795c */ /* 0x000fe20000300000 */
.L_x_34:
[----:B------:R-:W-:Y:S01]  /*29d0*/  UIADD3 UR17, UR17, 0x1, URZ ;  /* 0x0000000111117890 */ /* 0x000fe2000fffe03f */
[C---:B------:R-:W-:Y:S01]  /*29e0*/  ISETP.GT.AND P1, PT, R20.reuse, 0x1, PT ;  /* 0x000000011400780c */ /* 0x040fe20003f24270 */
[----:B------:R-:W-:Y:S02]  /*29f0*/  VIADD R21, R21, 0x1 ;  /* 0x0000000115157836 */ /* 0x000fe40000000000 */
[----:B------:R-:W-:Y:S01]  /*2a00*/  UISETP.NE.AND UP0, UPT, UR17, 0x64, UPT ;  /* 0x000000641100788c */ /* 0x000fe2000bf05270 */
[----:B------:R-:W-:Y:S02]  /*2a10*/  VIADD R20, R20, 0xffffffff ;  /* 0xffffffff14147836 */ /* 0x000fe40000000000 */
[C---:B------:R-:W-:Y:S01]  /*2a20*/  ISETP.NE.AND P0, PT, R21.reuse, 0x64, PT ;  /* 0x000000641500780c */ /* 0x040fe20003f05270 */
[----:B------:R-:W-:Y:S02]  /*2a30*/  USEL UR8, URZ, 0x1, UP0 ;  /* 0x000000013f087887 */ /* 0x000fe40008000000 */
[----:B------:R-:W-:Y:S01]  /*2a40*/  USEL UR17, UR17, URZ, UP0 ;  /* 0x0000003f11117287 */ /* 0x000fe20008000000 */
[----:B------:R-:W-:-:S03]  /*2a50*/  SEL R21, R21, RZ, P0 ;  /* 0x000000ff15157207 */ /* 0x000fc60000000000 */
[----:B------:R-:W-:Y:S01]  /*2a60*/  LOP3.LUT R28, R28, UR8, RZ, 0x3c, !PT ;  /* 0x000000081c1c7c12 */ /* 0x000fe2000f8e3cff */
[----:B------:R-:W-:Y:S01]  /*2a70*/  UMOV UR8, 0x1 ;  /* 0x0000000100087882 */ /* 0x000fe20000000000 */
[----:B------:R-:W-:Y:S06]  /*2a80*/  @P1 BRA `(.L_x_35) ;  /* 0xfffffffc00281947 */ /* 0x000fec000383ffff */
.L_x_27:
[----:B------:R-:W-:Y:S01]  /*2a90*/  UISETP.NE.AND UP0, UPT, UR6, URZ, UPT ;  /* 0x0000003f0600728c */ /* 0x000fe2000bf05270 */
[----:B------:R-:W0:Y:S01]  /*2aa0*/  LDC R20, c[0x0][0x28c] ;  /* 0x0000a300ff147b82 */ /* 0x000e220000000800 */
[----:B------:R-:W-:Y:S02]  /*2ab0*/  IMAD.U32 R21, RZ, RZ, UR23 ;  /* 0x00000017ff157e24 */ /* 0x000fe4000f8e00ff */
[----:B------:R-:W-:-:S06]  /*2ac0*/  USEL UR6, URZ, 0x1, !UP0 ;  /* 0x000000013f067887 */ /* 0x000fcc000c000000 */
[----:B------:R-:W-:-:S13]  /*2ad0*/  ISETP.NE.AND P0, PT, RZ, UR6, PT ;  /* 0x00000006ff007c0c */ /* 0x000fda000bf05270 */
[----:B------:R-:W-:Y:S05]  /*2ae0*/  @!P0 BRA `(.L_x_36) ;  /* 0x0000000000148947 */ /* 0x000fea0003800000 */
[----:B------:R-:W-:Y:S02]  /*2af0*/  WARPGROUP.DEPBAR.LE gsb0, 0x0 ;  /* 0x00008000000079c5 */ /* 0x000fe40000010000 */
[----:B------:R-:W-:Y:S01]  /*2b00*/  FADD R19, R24, R19 ;  /* 0x0000001318137221 */ /* 0x000fe20000000000 */
[----:B------:R-:W-:Y:S01]  /*2b10*/  FADD R32, R25, R32 ;  /* 0x0000002019207221 */ /* 0x000fe20000000000 */
[----:B------:R-:W-:Y:S01]  /*2b20*/  FADD R13, R26, R13 ;  /* 0x0000000d1a0d7221 */ /* 0x000fe20000000000 */
[----:B------:R-:W-:-:S07]  /*2b30*/  FADD R30, R30, R27 ;  /* 0x0000001b1e1e7221 */ /* 0x000fce0000000000 */
.L_x_36:
[----:B0-----:R-:W-:Y:S01]  /*2b40*/  ISETP.GE.AND P0, PT, R20, 0x1, PT ;  /* 0x000000011400780c */ /* 0x001fe20003f06270 */
[----:B------:R0:W-:Y:S01]  /*2b50*/  SYNCS.ARRIVE.TRANS64.A1T0 RZ, [R21+UR21], RZ ;  /* 0x000000ff15ff79a7 */ /* 0x0001e20008100015 */
[----:B------:R-:W-:-:S11]  /*2b60*/  WARPGROUP.DEPBAR.LE gsb0, 0x0 ;  /* 0x00008000000079c5 */ /* 0x000fd60000010000 */
[----:B------:R-:W-:Y:S05]  /*2b70*/  @!P0 BRA `(.L_x_37) ;  /* 0x0000000000488947 */ /* 0x000fea0003800000 */
[----:B------:R-:W-:-:S13]  /*2b80*/  ISETP.NE.AND P0, PT, R39, 0x3, PT ;  /* 0x000000032700780c */ /* 0x000fda0003f05270 */
[----:B------:R-:W-:Y:S05]  /*2b90*/  @!P0 BRA `(.L_x_38) ;  /* 0x0000000000048947 */ /* 0x000fea0003800000 */
[----:B------:R-:W-:Y:S01]  /*2ba0*/  BPT.TRAP 0x1 ;  /* 0x000000040000795c */ /* 0x000fe20000300000 */
.L_x_38:
[----:B------:R-:W-:-:S13]  /*2bb0*/  ISETP.NE.AND P0, PT, R14, RZ, PT ;  /* 0x000000ff0e00720c */ /* 0x000fda0003f05270 */
[----:B------:R-:W-:-:S05]  /*2bc0*/  VOTEU.ANY UP0, P0 ;  /* 0x00000000003f7886 */ /* 0x000fca0000000100 */
[----:B------:R-:W-:-:S06]  /*2bd0*/  @UP0 UIADD3 UR6, UR13, UR5, URZ ;  /* 0x000000050d060290 */ /* 0x000fcc000fffe03f */
[----:B------:R-:W-:Y:S02]  /*2be0*/  IMAD.U32 R20, RZ, RZ, UR6 ;  /* 0x00000006ff147e24 */ /* 0x000fe4000f8e00ff */
[----:B------:R-:W-:Y:S02]  /*2bf0*/  IMAD.U32 R23, RZ, RZ, UR6 ;  /* 0x00000006ff177e24 */ /* 0x000fe4000f8e00ff */
[----:B0-----:R-:W-:-:S05]  /*2c00*/  @P0 IMAD.WIDE.U32 R20, R20, 0x51eb851f, RZ ;  /* 0x51eb851f14140825 */ /* 0x001fca00078e00ff */
[----:B------:R-:W-:-:S05]  /*2c10*/  @P0 SHF.R.U32.HI R20, RZ, 0x5, R21 ;  /* 0x00000005ff140819 */ /* 0x000fca0000011615 */
[----:B------:R-:W-:-:S05]  /*2c20*/  @P0 IMAD R20, R20, -0x64, R23 ;  /* 0xffffff9c14140824 */ /* 0x000fca00078e0217 */
[----:B------:R-:W-:-:S05]  /*2c30*/  @P0 LEA R20, R20, UR12, 0x3 ;  /* 0x0000000c14140c11 */ /* 0x000fca000f8e18ff */
[----:B------:R-:W-:-:S05]  /*2c40*/  @P0 VIADD R20, R20, 0x320 ;  /* 0x0000032014140836 */ /* 0x000fca0000000000 */
[----:B------:R-:W-:-:S04]  /*2c50*/  @P0 PRMT R20, R11, 0x654, R20 ;  /* 0x000006540b140816 */ /* 0x000fc80000000014 */
[----:B------:R1:W-:Y:S01]  /*2c60*/  @P0 SYNCS.ARRIVE.TRANS64.RED.A1T0 RZ, [R20+URZ], RZ ;  /* 0x000000ff14ff09a7 */ /* 0x0003e2000810043f */
[----:B------:R-:W-:-:S13]  /*2c70*/  ISETP.GT.U32.AND P0, PT, R0, 0x1, PT ;  /* 0x000000010000780c */ /* 0x000fda0003f04070 */
[----:B-1----:R-:W-:Y:S05]  /*2c80*/  @P0 BRA `(.L_x_37) ;  /* 0x0000000000040947 */ /* 0x002fea0003800000 */
[----:B------:R-:W-:Y:S01]  /*2c90*/  BPT.TRAP 0x1 ;  /* 0x000000040000795c */ /* 0x000fe20000300000 */
.L_x_37:
[----:B------:R-:W-:Y:S01]  /*2ca0*/  SHF.L.U32 R20, R40, 0x1f, RZ ;  /* 0x0000001f28147819 */ /* 0x000fe200000006ff */
[----:B------:R-:W-:Y:S01]  /*2cb0*/  UIADD3 UR5, UR20, UR5, URZ ;  /* 0x0000000514057290 */ /* 0x000fe2000fffe03f */
[----:B------:R-:W1:Y:S01]  /*2cc0*/  LDC R29, c[0x0][0x288] ;  /* 0x0000a200ff1d7b82 */ /* 0x000e620000000800 */
[----:B------:R-:W-:Y:S01]  /*2cd0*/  UISETP.GE.U32.AND UP1, UPT, UR20, 0x64, UPT ;  /* 0x000000641400788c */ /* 0x000fe2000bf26070 */
[----:B------:R-:W-:Y:S01]  /*2ce0*/  IMAD.SHL.U32 R22, R12, 0x2, RZ ;  /* 0x000000020c167824 */ /* 0x000fe200078e00ff */
[----:B------:R-:W-:Y:S02]  /*2cf0*/  UISETP.GT.U32.AND UP0, UPT, UR5, 0x63, UPT ;  /* 0x000000630500788c */ /* 0x000fe4000bf04070 */
[----:B------:R-:W-:Y:S02]  /*2d00*/  UIMAD.WIDE.U32 UR6, UR5, 0x51eb851f, URZ ;  /* 0x51eb851f050678a5 */ /* 0x000fe4000f8e003f */
[----:B------:R-:W-:Y:S01]  /*2d10*/  UISETP.LT.U32.AND UP0, UPT, UR20, 0x64, UP0 ;  /* 0x000000641400788c */ /* 0x000fe20008701070 */
[----:B------:R-:W3:Y:S01]  /*2d20*/  SYNCS.PHASECHK.TRANS64.TRYWAIT P0, [UR22+0x8], R20 ;  /* 0x00000814ff0075a7 */ /* 0x000ee20008000156 */
[----:B------:R-:W-:Y:S01]  /*2d30*/  USHF.R.U32.HI UR6, URZ, 0x5, UR7 ;  /* 0x000000053f067899 */ /* 0x000fe20008011607 */
[----:B------:R-:W-:Y:S01]  /*2d40*/  SHF.R.S32.HI R23, RZ, 0x1f, R22 ;  /* 0x0000001fff177819 */ /* 0x000fe20000011416 */
[----:B------:R-:W-:-:S02]  /*2d50*/  USEL UR8, URZ, 0x1, !UP0 ;  /* 0x000000013f087887 */ /* 0x000fc4000c000000 */
[----:B------:R-:W-:Y:S02]  /*2d60*/  UIMAD UR5, UR6, -0x64, UR5 ;  /* 0xffffff9c060578a4 */ /* 0x000fe4000f8e0205 */
[----:B------:R-:W-:-:S04]  /*2d70*/  ULOP3.LUT UR4, UR4, UR8, URZ, 0x3c, !UPT ;  /* 0x0000000804047292 */ /* 0x000fc8000f8e3c3f */
[----:B------:R-:W-:Y:S01]  /*2d80*/  @UP1 ULOP3.LUT UR4, UR4, 0x1, UR6, 0x78, !UPT ;  /* 0x0000000104041892 */ /* 0x000fe2000f8e7806 */
[----:B-1-3--:R-:W-:Y:S11]  /*2d90*/  @!P0 BRA `(.L_x_39) ;  /* 0x0000002000148947 */ /* 0x00aff60003800000 */
.L_x_76:
[----:B------:R-:W-:Y:S01]  /*2da0*/  IMAD.SHL.U32 R24, R17, 0x40, RZ ;  /* 0x0000004011187824 */ /* 0x000fe200078e00ff */
[----:B------:R-:W-:Y:S01]  /*2db0*/  ULDC UR8, c[0x0][0x284] ;  /* 0x0000a10000087ab9 */ /* 0x000fe20000000800 */
[----:B------:R-:W-:Y:S01]  /*2dc0*/  IMAD.SHL.U32 R31, R5, 0x8, RZ ;  /* 0x00000008051f7824 */ /* 0x000fe200078e00ff */
[----:B------:R-:W-:Y:S01]  /*2dd0*/  SHF.R.S32.HI R36, RZ, 0x1f, R4 ;  /* 0x0000001fff247819 */ /* 0x000fe20000011404 */
[----:B------:R-:W-:Y:S01]  /*2de0*/  ULDC.64 UR6, c[0x0][0x5d0] ;  /* 0x0001740000067ab9 */ /* 0x000fe20000000a00 */
[----:B------:R-:W-:Y:S01]  /*2df0*/  ISETP.GE.AND P0, PT, R24, UR8, PT ;  /* 0x0000000818007c0c */ /* 0x000fe2000bf06270 */
[----:B0-----:R-:W-:Y:S01]  /*2e00*/  IMAD.WIDE.U32 R20, R4, UR6, R22 ;  /* 0x0000000604147c25 */ /* 0x001fe2000f8e0016 */
[----:B------:R-:W-:Y:S02]  /*2e10*/  SHF.R.S32.HI R33, RZ, 0x1f, R31 ;  /* 0x0000001fff217819 */ /* 0x000fe4000001141f */
[C---:B------:R-:W-:Y:S01]  /*2e20*/  ISETP.GE.OR P0, PT, R31.reuse, R29, P0 ;  /* 0x0000001d1f00720c */ /* 0x040fe20000706670 */
[----:B------:R-:W-:Y:S01]  /*2e30*/  IMAD R25, R36, UR6, RZ ;  /* 0x0000000624197c24 */ /* 0x000fe2000f8e02ff */
[----:B------:R-:W-:-:S03]  /*2e40*/  IADD3 R24, P1, R31, R20, RZ ;  /* 0x000000141f187210 */ /* 0x000fc60007f3e0ff */
[----:B------:R-:W-:-:S05]  /*2e50*/  IMAD R25, R4, UR7, R25 ;  /* 0x0000000704197c24 */ /* 0x000fca000f8e0219 */
[----:B------:R-:W-:-:S03]  /*2e60*/  IADD3.X R25, R33, R21, R25, P1, !PT ;  /* 0x0000001521197210 */ /* 0x000fc60000ffe419 */
[----:B------:R-:W-:Y:S05]  /*2e70*/  @P0 BRA `(.L_x_40) ;  /* 0x0000000400d80947 */ /* 0x000fea0003800000 */
[----:B------:R-:W0:Y:S01]  /*2e80*/  LDC.64 R34, c[0x0][0x5c8] ;  /* 0x00017200ff227b82 */ /* 0x000e220000000a00 */
[----:B------:R-:W-:Y:S01]  /*2e90*/  IMAD.WIDE R20, R17, 0x40, R2 ;  /* 0x0000004011147825 */ /* 0x000fe200078e0202 */
[----:B------:R-:W-:Y:S01]  /*2ea0*/  ULDC.64 UR6, c[0x0][0x5c0] ;  /* 0x0001700000067ab9 */ /* 0x000fe20000000a00 */
[----:B------:R-:W-:Y:S02]  /*2eb0*/  BSSY B0, `(.L_x_40) ;  /* 0x0000072000007945 */ /* 0x000fe40003800000 */
[-C--:B0-----:R-:W-:Y:S02]  /*2ec0*/  IMAD R26, R21, R34.reuse, RZ ;  /* 0x00000022151a7224 */ /* 0x081fe400078e02ff */
[----:B------:R-:W-:-:S04]  /*2ed0*/  IMAD.WIDE.U32 R24, R20, R34, R24 ;  /* 0x0000002214187225 */ /* 0x000fc800078e0018 */
[----:B------:R-:W-:Y:S01]  /*2ee0*/  IMAD R27, R20, R35, R26 ;  /* 0x00000023141b7224 */ /* 0x000fe200078e021a */
[----:B------:R-:W-:Y:S02]  /*2ef0*/  LEA R28, P0, R34, R24, 0x3 ;  /* 0x00000018221c7211 */ /* 0x000fe400078018ff */
[----:B------:R-:W-:Y:S01]  /*2f00*/  IADD3 R26, P1, R24, UR6, RZ ;  /* 0x00000006181a7c10 */ /* 0x000fe2000ff3e0ff */
[----:B------:R-:W-:Y:S01]  /*2f10*/  IMAD.IADD R27, R25, 0x1, R27 ;  /* 0x00000001191b7824 */ /* 0x000fe200078e021b */
[----:B------:R-:W-:-:S04]  /*2f20*/  IADD3 R28, P2, R28, UR6, RZ ;  /* 0x000000061c1c7c10 */ /* 0x000fc8000ff5e0ff */
[----:B------:R-:W-:Y:S01]  /*2f30*/  LEA.HI.X R24, R34, R27, R35, 0x3, P0 ;  /* 0x0000001b22187211 */ /* 0x000fe200000f1c23 */
[----:B------:R-:W-:Y:S01]  /*2f40*/  IMAD R34, R12, -0x2, R29 ;  /* 0xfffffffe0c227824 */ /* 0x000fe200078e021d */
[----:B----45:R-:W-:Y:S02]  /*2f50*/  FSETP.NEU.AND P0, PT, R16, RZ, PT ;  /* 0x000000ff1000720b */ /* 0x030fe40003f0d000 */
[----:B------:R-:W-:Y:S01]  /*2f60*/  IADD3.X R27, R27, UR7, RZ, P1, !PT ;  /* 0x000000071b1b7c10 */ /* 0x000fe20008ffe4ff */
[----:B------:R-:W-:Y:S01]  /*2f70*/  IMAD.IADD R35, R34, 0x1, -R31 ;  /* 0x0000000122237824 */ /* 0x000fe200078e0a1f */
[----:B------:R-:W-:-:S09]  /*2f80*/  IADD3.X R29, R24, UR7, RZ, P2, !PT ;  /* 0x00000007181d7c10 */ /* 0x000fd200097fe4ff */
[----:B------:R-:W-:Y:S05]  /*2f90*/  @!P0 BRA `(.L_x_41) ;  /* 0x00000004003c8947 */ /* 0x000fea0003800000 */
[----:B------:R-:W-:Y:S01]  /*2fa0*/  ULDC.64 UR6, c[0x0][0x5b8] ;  /* 0x00016e0000067ab9 */ /* 0x000fe20000000a00 */
[----:B------:R-:W-:Y:S01]  /*2fb0*/  IMAD R17, R17, -0x40, R18 ;  /* 0xffffffc011117824 */ /* 0x000fe200078e0212 */
[----:B------:R-:W-:Y:S01]  /*2fc0*/  ULDC.64 UR8, c[0x0][0x5a8] ;  /* 0x00016a0000087ab9 */ /* 0x000fe20000000a00 */
[----:B------:R-:W-:Y:S01]  /*2fd0*/  IMAD.WIDE.U32 R22, R4, UR6, R22 ;  /* 0x0000000604167c25 */ /* 0x000fe2000f8e0016 */
[----:B------:R-:W-:Y:S03]  /*2fe0*/  BSSY B1, `(.L_x_42) ;  /* 0x0000011000017945 */ /* 0x000fe60003800000 */
[----:B------:R-:W-:Y:S01]  /*2ff0*/  IMAD R25, R36, UR6, RZ ;  /* 0x0000000624197c24 */ /* 0x000fe2000f8e02ff */
[----:B------:R-:W-:Y:S01]  /*3000*/  IADD3 R24, P0, R31, R22, RZ ;  /* 0x000000161f187210 */ /* 0x000fe20007f1e0ff */
[----:B------:R-:W-:Y:S02]  /*3010*/  IMAD R34, R5, -0x8, R34 ;  /* 0xfffffff805227824 */ /* 0x000fe400078e0222 */
[----:B------:R-:W-:Y:S01]  /*3020*/  IMAD R25, R4, UR7, R25 ;  /* 0x0000000704197c24 */ /* 0x000fe2000f8e0219 */
[----:B------:R-:W-:-:S02]  /*3030*/  ULDC.64 UR6, c[0x0][0x5b0] ;  /* 0x00016c0000067ab9 */ /* 0x000fc40000000a00 */
[----:B------:R-:W-:Y:S02]  /*3040*/  IMAD R31, R21, UR6, RZ ;  /* 0x00000006151f7c24 */ /* 0x000fe4000f8e02ff */
[----:B------:R-:W-:Y:S02]  /*3050*/  IADD3.X R25, R33, R23, R25, P0, !PT ;  /* 0x0000001721197210 */ /* 0x000fe400007fe419 */
[----:B------:R-:W-:Y:S01]  /*3060*/  ISETP.GE.AND P0, PT, R17, 0x1, PT ;  /* 0x000000011100780c */ /* 0x000fe20003f06270 */
[C---:B------:R-:W-:Y:S02]  /*3070*/  IMAD R31, R20.reuse, UR7, R31 ;  /* 0x00000007141f7c24 */ /* 0x040fe4000f8e021f */
[----:B------:R-:W-:Y:S01]  /*3080*/  IMAD.WIDE.U32 R22, R20, UR6, R24 ;  /* 0x0000000614167c25 */ /* 0x000fe2000f8e0018 */
[----:B------:R-:W-:Y:S02]  /*3090*/  ISETP.LT.OR P1, PT, R34, 0x1, !P0 ;  /* 0x000000012200780c */ /* 0x000fe40004721670 */
[----:B------:R-:W-:-:S02]  /*30a0*/  IADD3 R4, P2, R22, UR8, RZ ;  /* 0x0000000816047c10 */ /* 0x000fc4000ff5e0ff */
[----:B------:R-:W-:Y:S02]  /*30b0*/  PRMT R22, RZ, 0x7610, R22 ;  /* 0x00007610ff167816 */ /* 0x000fe40000000016 */
[----:B------:R-:W-:-:S07]  /*30c0*/  IADD3.X R5, R23, UR9, R31, P2, !PT ;  /* 0x0000000917057c10 */ /* 0x000fce00097fe41f */
[----:B------:R-:W-:Y:S05]  /*30d0*/  @P1 BRA `(.L_x_43) ;  /* 0x0000000000041947 */ /* 0x000fea0003800000 */
[----:B------:R0:W5:Y:S02]  /*30e0*/  LDG.E.U8 R22, desc[UR18][R4.64] ;  /* 0x0000001204167981 */ /* 0x000164000c1e1100 */
.L_x_43:
[----:B------:R-:W-:Y:S05]  /*30f0*/  BSYNC B1 ;  /* 0x0000000000017941 */ /* 0x000fea0003800000 */
.L_x_42:
[----:B-----5:R-:W-:Y:S01]  /*3100*/  LOP3.LUT R22, R22, 0xff, RZ, 0xc0, !PT ;  /* 0x000000ff16167812 */ /* 0x020fe200078ec0ff */
[----:B------:R-:W-:Y:S01]  /*3110*/  BSSY B1, `(.L_x_44) ;  /* 0x000000c000017945 */ /* 0x000fe20003800000 */
[----:B------:R-:W-:Y:S02]  /*3120*/  ISETP.GE.AND P0, PT, R35, 0x2, PT ;  /* 0x000000022300780c */ /* 0x000fe40003f06270 */
[----:B------:R-:W-:Y:S02]  /*3130*/  F2FP.F16.E4M3.UNPACK_B R22, R22 ;  /* 0x00000016ff16723e */ /* 0x000fe400020006ff */
[----:B------:R-:W-:-:S03]  /*3140*/  ISETP.LT.OR P0, PT, R17, 0x1, !P0 ;  /* 0x000000011100780c */ /* 0x000fc60004701670 */
[----:B------:R-:W-:-:S05]  /*3150*/  HADD2.F32 R23, -RZ, R22.H0_H0 ;  /* 0x20000016ff177230 */ /* 0x000fca0000004100 */
[----:B------:R-:W-:-:S04]  /*3160*/  FMUL R22, R23, R16 ;  /* 0x0000001017167220 */ /* 0x000fc80000400000 */
[----:B--2---:R-:W-:Y:S01]  /*3170*/  FFMA R22, R19, R15, R22 ;  /* 0x0000000f13167223 */ /* 0x004fe20000000016 */
[----:B------:R-:W-:-:S04]  /*3180*/  PRMT R19, RZ, 0x7610, R19 ;  /* 0x00007610ff137816 */ /* 0x000fc80000000013 */
[----:B------:R-:W-:-:S05]  /*3190*/  F2FP.SATFINITE.E4M3.F32.PACK_AB_MERGE_C R23, RZ, R22, RZ ;  /* 0x00000016ff17723e */ /* 0x000fca00048070ff */
[----:B------:R1:W-:Y:S01]  /*31a0*/  @!P1 STG.E.U8 desc[UR18][R26.64], R23 ;  /* 0x000000171a009986 */ /* 0x0003e2000c101112 */
[----:B------:R-:W-:Y:S05]  /*31b0*/  @P0 BRA `(.L_x_45) ;  /* 0x0000000000040947 */ /* 0x000fea0003800000 */
[----:B------:R2:W5:Y:S02]  /*31c0*/  LDG.E.U8 R19, desc[UR18][R4.64+0x1] ;  /* 0x0000011204137981 */ /* 0x000564000c1e1100 */
.L_x_45:
[----:B------:R-:W-:Y:S05]  /*31d0*/  BSYNC B1 ;  /* 0x0000000000017941 */ /* 0x000fea0003800000 */
.L_x_44:
[----:B-----5:R-:W-:Y:S01]  /*31e0*/  LOP3.LUT R19, R19, 0xff, RZ, 0xc0, !PT ;  /* 0x000000ff13137812 */ /* 0x020fe200078ec0ff */
[----:B------:R-:W-:Y:S01]  /*31f0*/  BSSY B1, `(.L_x_46) ;  /* 0x0000013000017945 */ /* 0x000fe20003800000 */
[----:B0-2---:R-:W-:Y:S02]  /*3200*/  IADD3 R5, P1, R20, 0x8, RZ ;  /* 0x0000000814057810 */ /* 0x005fe40007f3e0ff */
[----:B------:R-:W-:-:S03]  /*3210*/  F2FP.F16.E4M3.UNPACK_B R19, R19 ;  /* 0x00000013ff13723e */ /* 0x000fc600020006ff */
[----:B------:R-:W-:Y:S01]  /*3220*/  IMAD.X R20, RZ, RZ, R21, P1 ;  /* 0x000000ffff147224 */ /* 0x000fe200008e0615 */
[----:B------:R-:W-:Y:S01]  /*3230*/  ISETP.GE.AND P1, PT, R17, 0x9, PT ;  /* 0x000000091100780c */ /* 0x000fe20003f26270 */
[----:B------:R-:W-:Y:S01]  /*3240*/  HADD2.F32 R19, -RZ, R19.H0_H0 ;  /* 0x20000013ff137230 */ /* 0x000fe20000004100 */
[----:B------:R-:W-:Y:S01]  /*3250*/  PRMT R17, RZ, 0x7610, R17 ;  /* 0x00007610ff117816 */ /* 0x000fe20000000011 */
[----:B------:R-:W-:Y:S01]  /*3260*/  IMAD R20, R20, UR6, RZ ;  /* 0x0000000614147c24 */ /* 0x000fe2000f8e02ff */
[----:B------:R-:W-:Y:S01]  /*3270*/  ISETP.LT.OR P4, PT, R34, 0x1, !P1 ;  /* 0x000000012200780c */ /* 0x000fe20004f81670 */
[----:B------:R-:W-:-:S04]  /*3280*/  IMAD.WIDE.U32 R24, R5, UR6, R24 ;  /* 0x0000000605187c25 */ /* 0x000fc8000f8e0018 */
[----:B------:R-:W-:Y:S01]  /*3290*/  FMUL R19, R19, R16 ;  /* 0x0000001013137220 */ /* 0x000fe20000400000 */
[----:B------:R-:W-:-:S03]  /*32a0*/  IMAD R5, R5, UR7, R20 ;  /* 0x0000000705057c24 */ /* 0x000fc6000f8e0214 */
[----:B------:R-:W-:Y:S01]  /*32b0*/  FFMA R19, R32, R15, R19 ;  /* 0x0000000f20137223 */ /* 0x000fe20000000013 */
[----:B------:R-:W-:-:S04]  /*32c0*/  IADD3 R4, P2, R24, UR8, RZ ;  /* 0x0000000818047c10 */ /* 0x000fc8000ff5e0ff */
[----:B------:R-:W-:Y:S02]  /*32d0*/  F2FP.SATFINITE.E4M3.F32.PACK_AB_MERGE_C R19, RZ, R19, RZ ;  /* 0x00000013ff13723e */ /* 0x000fe400048070ff */
[----:B------:R-:W-:-:S03]  /*32e0*/  IADD3.X R5, R25, UR9, R5, P2, !PT ;  /* 0x0000000919057c10 */ /* 0x000fc600097fe405 */
[----:B------:R0:W-:Y:S01]  /*32f0*/  @!P0 STG.E.U8 desc[UR18][R26.64+0x1], R19 ;  /* 0x000001131a008986 */ /* 0x0001e2000c101112 */
[----:B------:R-:W-:Y:S05]  /*3300*/  @P4 BRA `(.L_x_47) ;  /* 0x0000000000044947 */ /* 0x000fea0003800000 */
[----:B------:R2:W5:Y:S02]  /*3310*/  LDG.E.U8 R17, desc[UR18][R4.64] ;  /* 0x0000001204117981 */ /* 0x000564000c1e1100 */
.L_x_47:
[----:B------:R-:W-:Y:S05]  /*3320*/  BSYNC B1 ;  /* 0x0000000000017941 */ /* 0x000fea0003800000 */
.L_x_46:
[----:B-----5:R-:W-:Y:S01]  /*3330*/  LOP3.LUT R17, R17, 0xff, RZ, 0xc0, !PT ;  /* 0x000000ff11117812 */ /* 0x020fe200078ec0ff */
[----:B------:R-:W-:Y:S01]  /*3340*/  BSSY B1, `(.L_x_48) ;  /* 0x000000b000017945 */ /* 0x000fe20003800000 */
[----:B------:R-:W-:Y:S02]  /*3350*/  ISETP.LT.OR P1, PT, R35, 0x2, !P1 ;  /* 0x000000022300780c */ /* 0x000fe40004f21670 */
[----:B------:R-:W-:-:S05]  /*3360*/  F2FP.F16.E4M3.UNPACK_B R17, R17 ;  /* 0x00000011ff11723e */ /* 0x000fca00020006ff */
[----:B------:R-:W-:-:S05]  /*3370*/  HADD2.F32 R17, -RZ, R17.H0_H0 ;  /* 0x20000011ff117230 */ /* 0x000fca0000004100 */
[----:B------:R-:W-:-:S04]  /*3380*/  FMUL R20, R17, R16 ;  /* 0x0000001011147220 */ /* 0x000fc80000400000 */
[----:B------:R-:W-:Y:S01]  /*3390*/  FFMA R20, R13, R15, R20 ;  /* 0x0000000f0d147223 */ /* 0x000fe20000000014 */
[----:B------:R-:W-:-:S04]  /*33a0*/  PRMT R13, RZ, 0x7610, R13 ;  /* 0x00007610ff0d7816 */ /* 0x000fc8000000000d */
[----:B------:R-:W-:-:S05]  /*33b0*/  F2FP.SATFINITE.E4M3.F32.PACK_AB_MERGE_C R17, RZ, R20, RZ ;  /* 0x00000014ff11723e */ /* 0x000fca00048070ff */
[----:B------:R3:W-:Y:S01]  /*33c0*/  @!P4 STG.E.U8 desc[UR18][R28.64], R17 ;  /* 0x000000111c00c986 */ /* 0x0007e2000c101112 */
[----:B------:R-:W-:Y:S05]  /*33d0*/  @P1 BRA `(.L_x_49) ;  /* 0x0000000000041947 */ /* 0x000fea0003800000 */
[----:B------:R4:W5:Y:S02]  /*33e0*/  LDG.E.U8 R13, desc[UR18][R4.64+0x1] ;  /* 0x00000112040d7981 */ /* 0x000964000c1e1100 */
.L_x_49:
[----:B------:R-:W-:Y:S05]  /*33f0*/  BSYNC B1 ;  /* 0x0000000000017941 */ /* 0x000fea0003800000 */
.L_x_48:
[----:B------:R-:W-:Y:S05]  /*3400*/  @P1 BRA `(.L_x_50) ;  /* 0x0000000000701947 */ /* 0x000fea0003800000 */
[----:B-----5:R-:W-:-:S04]  /*3410*/  LOP3.LUT R13, R13, 0xff, RZ, 0xc0, !PT ;  /* 0x000000ff0d0d7812 */ /* 0x020fc800078ec0ff */
[----:B------:R-:W-:-:S05]  /*3420*/  F2FP.F16.E4M3.UNPACK_B R13, R13 ;  /* 0x0000000dff0d723e */ /* 0x000fca00020006ff */
[----:B------:R-:W-:-:S05]  /*3430*/  HADD2.F32 R13, -RZ, R13.H0_H0 ;  /* 0x2000000dff0d7230 */ /* 0x000fca0000004100 */
[----:B------:R-:W-:-:S04]  /*3440*/  FMUL R13, R13, R16 ;  /* 0x000000100d0d7220 */ /* 0x000fc80000400000 */
[----:B------:R-:W-:-:S05]  /*3450*/  FFMA R13, R30, R15, R13 ;  /* 0x0000000f1e0d7223 */ /* 0x000fca000000000d */
[----:B------:R-:W-:-:S05]  /*3460*/  F2FP.SATFINITE.E4M3.F32.PACK_AB_MERGE_C R13, RZ, R13, RZ ;  /* 0x0000000dff0d723e */ /* 0x000fca00048070ff */
[----:B------:R0:W-:Y:S01]  /*3470*/  STG.E.U8 desc[UR18][R28.64+0x1], R13 ;  /* 0x0000010d1c007986 */ /* 0x0001e2000c101112 */
[----:B------:R-:W-:Y:S05]  /*3480*/  BRA `(.L_x_50) ;  /* 0x0000000000507947 */ /* 0x000fea0003800000 */
.L_x_41:
[----:B------:R-:W-:Y:S02]  /*3490*/  IMAD R17, R17, -0x40, R18 ;  /* 0xffffffc011117824 */ /* 0x000fe400078e0212 */
[-C--:B--2---:R-:W-:Y:S01]  /*34a0*/  FMUL R19, R19, R15.reuse ;  /* 0x0000000f13137220 */ /* 0x084fe20000400000 */
[----:B------:R-:W-:Y:S02]  /*34b0*/  IMAD R5, R5, -0x8, R34 ;  /* 0xfffffff805057824 */ /* 0x000fe400078e0222 */
[-C--:B------:R-:W-:Y:S01]  /*34c0*/  FMUL R32, R32, R15.reuse ;  /* 0x0000000f20207220 */ /* 0x080fe20000400000 */
[-C--:B------:R-:W-:Y:S01]  /*34d0*/  FMUL R13, R13, R15.reuse ;  /* 0x0000000f0d0d7220 */ /* 0x080fe20000400000 */
[C---:B------:R-:W-:Y:S01]  /*34e0*/  ISETP.GE.AND P0, PT, R17.reuse, 0x1, PT ;  /* 0x000000011100780c */ /* 0x040fe20003f06270 */
[----:B------:R-:W-:Y:S01]  /*34f0*/  FMUL R30, R30, R15 ;  /* 0x0000000f1e1e7220 */ /* 0x000fe20000400000 */
[----:B------:R-:W-:Y:S02]  /*3500*/  ISETP.GE.AND P1, PT, R17, 0x9, PT ;  /* 0x000000091100780c */ /* 0x000fe40003f26270 */
[----:B------:R-:W-:-:S02]  /*3510*/  ISETP.LT.OR P4, PT, R35, 0x1, !P0 ;  /* 0x000000012300780c */ /* 0x000fc40004781670 */
[----:B------:R-:W-:Y:S02]  /*3520*/  ISETP.LT.OR P2, PT, R5, 0x1, !P1 ;  /* 0x000000010500780c */ /* 0x000fe40004f41670 */
[C---:B------:R-:W-:Y:S02]  /*3530*/  ISETP.LT.OR P0, PT, R35.reuse, 0x2, !P0 ;  /* 0x000000022300780c */ /* 0x040fe40004701670 */
[----:B------:R-:W-:Y:S02]  /*3540*/  ISETP.LT.OR P1, PT, R35, 0x2, !P1 ;  /* 0x000000022300780c */ /* 0x000fe40004f21670 */
[----:B------:R-:W-:Y:S02]  /*3550*/  F2FP.SATFINITE.E4M3.F32.PACK_AB_MERGE_C R19, RZ, R19, RZ ;  /* 0x00000013ff13723e */ /* 0x000fe400048070ff */
[----:B------:R-:W-:Y:S02]  /*3560*/  F2FP.SATFINITE.E4M3.F32.PACK_AB_MERGE_C R5, RZ, R32, RZ ;  /* 0x00000020ff05723e */ /* 0x000fe400048070ff */
[----:B------:R-:W-:Y:S01]  /*3570*/  F2FP.SATFINITE.E4M3.F32.PACK_AB_MERGE_C R13, RZ, R13, RZ ;  /* 0x0000000dff0d723e */ /* 0x000fe200048070ff */
[----:B------:R0:W-:Y:S01]  /*3580*/  @!P4 STG.E.U8 desc[UR18][R26.64], R19 ;  /* 0x000000131a00c986 */ /* 0x0001e2000c101112 */
[----:B------:R-:W-:-:S03]  /*3590*/  F2FP.SATFINITE.E4M3.F32.PACK_AB_MERGE_C R17, RZ, R30, RZ ;  /* 0x0000001eff11723e */ /* 0x000fc600048070ff */
[----:B------:R0:W-:Y:S04]  /*35a0*/  @!P0 STG.E.U8 desc[UR18][R26.64+0x1], R5 ;  /* 0x000001051a008986 */ /* 0x0001e8000c101112 */
[----:B------:R0:W-:Y:S04]  /*35b0*/  @!P2 STG.E.U8 desc[UR18][R28.64], R13 ;  /* 0x0000000d1c00a986 */ /* 0x0001e8000c101112 */
[----:B------:R0:W-:Y:S02]  /*35c0*/  @!P1 STG.E.U8 desc[UR18][R28.64+0x1], R17 ;  /* 0x000001111c009986 */ /* 0x0001e4000c101112 */
.L_x_50:
[----:B------:R-:W-:Y:S05]  /*35d0*/  BSYNC B0 ;  /* 0x0000000000007941 */ /* 0x000fea0003800000 */
.L_x_40:
[C---:B------:R-:W-:Y:S01]  /*35e0*/  LEA R8, P0, R6.reuse, R8, 0x1 ;  /* 0x0000000806087211 */ /* 0x040fe200078008ff */
[----:B------:R-:W-:Y:S01]  /*35f0*/  ULDC.64 UR6, c[0x0][0x650] ;  /* 0x0001940000067ab9 */ /* 0x000fe20000000a00 */
[----:B--2-4-:R-:W-:Y:S01]  /*3600*/  IMAD.U32 R4, RZ, RZ, UR14 ;  /* 0x0000000eff047e24 */ /* 0x014fe2000f8e00ff */
[----:B0----5:R-:W-:Y:S01]  /*3610*/  PRMT R13, RZ, 0x7610, R13 ;  /* 0x00007610ff0d7816 */ /* 0x021fe2000000000d */
[----:B---3--:R-:W-:Y:S01]  /*3620*/  IMAD.MOV.U32 R17, RZ, RZ, -0x1 ;  /* 0xffffffffff117424 */ /* 0x008fe200078e00ff */
[----:B------:R-:W-:Y:S01]  /*3630*/  LEA.HI.X R9, R6, R9, R10, 0x1, P0 ;  /* 0x0000000906097211 */ /* 0x000fe200000f0c0a */
[----:B------:R0:W-:Y:S01]  /*3640*/  SYNCS.ARRIVE.TRANS64.A1T0 RZ, [R4+UR21], RZ ;  /* 0x000000ff04ff79a7 */ /* 0x0001e20008100015 */
[----:B------:R-:W-:Y:S01]  /*3650*/  ISETP.GE.U32.AND P0, PT, R8, UR6, PT ;  /* 0x0000000608007c0c */ /* 0x000fe2000bf06070 */
[----:B------:R-:W-:-:S03]  /*3660*/  IMAD.MOV.U32 R5, RZ, RZ, -0x1 ;  /* 0xffffffffff057424 */ /* 0x000fc600078e00ff */
[----:B------:R-:W-:Y:S01]  /*3670*/  ISETP.GE.U32.AND.EX P0, PT, R9, UR7, PT, P0 ;  /* 0x0000000709007c0c */ /* 0x000fe2000bf06100 */
[----:B0-----:R-:W-:-:S12]  /*3680*/  IMAD.MOV.U32 R4, RZ, RZ, -0x1 ;  /* 0xffffffffff047424 */ /* 0x001fd800078e00ff */
[----:B------:R-:W-:Y:S05]  /*3690*/  @P0 BRA `(.L_x_51) ;  /* 0x0000000400600947 */ /* 0x000fea0003800000 */
[----:B------:R-:W0:Y:S01]  /*36a0*/  S2R R19, SR_CTAID.X ;  /* 0x0000000000137919 */ /* 0x000e220000002500 */
[----:B------:R-:W2:Y:S01]  /*36b0*/  LDC.64 R24, c[0x0][0x628] ;  /* 0x00018a00ff187b82 */ /* 0x000ea20000000a00 */
[----:B------:R-:W-:Y:S01]  /*36c0*/  ULDC UR6, c[0x0][0x150] ;  /* 0x0000540000067ab9 */ /* 0x000fe20000000800 */
[----:B------:R-:W-:Y:S01]  /*36d0*/  IMAD.MOV.U32 R22, RZ, RZ, R8 ;  /* 0x000000ffff167224 */ /* 0x000fe200078e0008 */
[----:B------:R-:W3:Y:S01]  /*36e0*/  S2R R31, SR_CTAID.Y ;  /* 0x00000000001f7919 */ /* 0x000ee20000002600 */
[----:B-1----:R-:W-:-:S04]  /*36f0*/  IMAD.MOV.U32 R23, RZ, RZ, R9 ;  /* 0x000000ffff177224 */ /* 0x002fc800078e0009 */
[----:B------:R-:W1:Y:S08]  /*3700*/  LDC R30, c[0x0][0x144] ;  /* 0x00005100ff1e7b82 */ /* 0x000e700000000800 */
[----:B------:R-:W4:Y:S08]  /*3710*/  LDC R26, c[0x0][0x630] ;  /* 0x00018c00ff1a7b82 */ /* 0x000f300000000800 */
[----:B------:R-:W1:Y:S01]  /*3720*/  LDC.64 R28, c[0x0][0x620] ;  /* 0x00018800ff1c7b82 */ /* 0x000e620000000a00 */
[----:B--2---:R-:W-:-:S04]  /*3730*/  ISETP.NE.U32.AND P0, PT, R24, RZ, PT ;  /* 0x000000ff1800720c */ /* 0x004fc80003f05070 */
[----:B------:R-:W-:Y:S02]  /*3740*/  ISETP.NE.AND.EX P0, PT, R25, RZ, PT, P0 ;  /* 0x000000ff1900720c */ /* 0x000fe40003f05300 */
[----:B0-----:R-:W-:-:S05]  /*3750*/  I2FP.F32.U32 R4, R19 ;  /* 0x0000001300047245 */ /* 0x001fca0000201000 */
[----:B------:R-:W-:-:S04]  /*3760*/  FMUL R4, R4, UR6 ;  /* 0x0000000604047c20 */ /* 0x000fc80008400000 */
[----:B------:R0:W2:Y:S02]  /*3770*/  F2I.U32.TRUNC.NTZ R27, R4 ;  /* 0x00000004001b7305 */ /* 0x0000a4000020f000 */
[----:B---34-:R-:W-:Y:S05]  /*3780*/  @!P0 BRA `(.L_x_52) ;  /* 0x0000000000288947 */ /* 0x018fea0003800000 */
[----:B------:R-:W3:Y:S02]  /*3790*/  LDC R5, c[0x0][0x634] ;  /* 0x00018d00ff057b82 */ /* 0x000ee40000000800 */
[----:B---3--:R-:W-:-:S05]  /*37a0*/  IADD3 R13, P0, R8, R5, RZ ;  /* 0x00000005080d7210 */ /* 0x008fca0007f1e0ff */
[----:B------:R-:W-:-:S04]  /*37b0*/  IMAD.X R17, RZ, RZ, R9, P0 ;  /* 0x000000ffff117224 */ /* 0x000fc800000e0609 */
[----:B0-----:R-:W-:-:S04]  /*37c0*/  IMAD.WIDE.U32 R4, R17, R24, RZ ;  /* 0x0000001811047225 */ /* 0x001fc800078e00ff */
[----:B------:R-:W-:-:S04]  /*37d0*/  IMAD.WIDE.U32 R20, P0, R13, R25, R4 ;  /* 0x000000190d147225 */ /* 0x000fc80007800004 */
[----:B------:R-:W-:-:S04]  /*37e0*/  IMAD.WIDE.U32 R4, R13, R24, RZ ;  /* 0x000000180d047225 */ /* 0x000fc800078e00ff */
[----:B------:R-:W-:Y:S01]  /*37f0*/  IMAD.X R23, RZ, RZ, RZ, P0 ;  /* 0x000000ffff177224 */ /* 0x000fe200000e06ff */
[----:B------:R-:W-:Y:S01]  /*3800*/  IADD3 RZ, P0, R5, R20, RZ ;  /* 0x0000001405ff7210 */ /* 0x000fe20007f1e0ff */
[----:B------:R-:W-:-:S04]  /*3810*/  IMAD.MOV.U32 R22, RZ, RZ, R21 ;  /* 0x000000ffff167224 */ /* 0x000fc800078e0015 */
[----:B------:R-:W-:-:S08]  /*3820*/  IMAD.WIDE.U32.X R22, R17, R25, R22, P0 ;  /* 0x0000001911167225 */ /* 0x000fd000000e0416 */
.L_x_52:
[-CC-:B------:R-:W-:Y:S01]  /*3830*/  SHF.R.U64 R24, R22, R26.reuse, R23.reuse ;  /* 0x0000001a16187219 */ /* 0x180fe20000001217 */
[----:B------:R-:W3:Y:S01]  /*3840*/  LDC.64 R32, c[0x0][0x640] ;  /* 0x00019000ff207b82 */ /* 0x000ee20000000a00 */
[----:B0-----:R-:W-:Y:S01]  /*3850*/  SHF.R.U32.HI R4, RZ, R26, R23 ;  /* 0x0000001aff047219 */ /* 0x001fe20000011617 */
[----:B--2---:R-:W-:Y:S01]  /*3860*/  IMAD.MOV R27, RZ, RZ, -R27 ;  /* 0x000000ffff1b7224 */ /* 0x004fe200078e0a1b */
[----:B------:R-:W-:Y:S01]  /*3870*/  IADD3 R13, P0, RZ, -R24, RZ ;  /* 0x80000018ff0d7210 */ /* 0x000fe20007f1e0ff */
[----:B------:R-:W-:Y:S02]  /*3880*/  ULDC UR6, c[0x0][0x154] ;  /* 0x0000550000067ab9 */ /* 0x000fe40000000800 */
[----:B-1----:R-:W-:Y:S02]  /*3890*/  IMAD R30, R30, R27, R19 ;  /* 0x0000001b1e1e7224 */ /* 0x002fe400078e0213 */
[----:B------:R-:W0:Y:S01]  /*38a0*/  LDC R22, c[0x0][0x618] ;  /* 0x00018600ff167b82 */ /* 0x000e220000000800 */
[----:B------:R-:W-:-:S04]  /*38b0*/  IMAD.X R5, RZ, RZ, ~R4, P0 ;  /* 0x000000ffff057224 */ /* 0x000fc800000e0e04 */
[-C--:B------:R-:W-:Y:S02]  /*38c0*/  IMAD R20, R5, R28.reuse, RZ ;  /* 0x0000001c05147224 */ /* 0x080fe400078e02ff */
[C---:B------:R-:W-:Y:S01]  /*38d0*/  IMAD.WIDE.U32 R4, R13.reuse, R28, R8 ;  /* 0x0000001c0d047225 */ /* 0x040fe200078e0008 */
[----:B------:R-:W1:Y:S03]  /*38e0*/  LDC R17, c[0x0][0x608] ;  /* 0x00018200ff117b82 */ /* 0x000e660000000800 */
[----:B------:R-:W-:Y:S02]  /*38f0*/  IMAD R13, R13, R29, R20 ;  /* 0x0000001d0d0d7224 */ /* 0x000fe400078e0214 */
[----:B------:R-:W-:Y:S02]  /*3900*/  IMAD.MOV.U32 R20, RZ, RZ, -0x1 ;  /* 0xffffffffff147424 */ /* 0x000fe400078e00ff */
[----:B------:R-:W-:Y:S01]  /*3910*/  IMAD.IADD R5, R5, 0x1, R13 ;  /* 0x0000000105057824 */ /* 0x000fe200078e020d */
[----:B------:R-:W2:Y:S01]  /*3920*/  LDC R21, c[0x0][0x658] ;  /* 0x00019600ff157b82 */ /* 0x000ea20000000800 */
[----:B------:R-:W-:-:S02]  /*3930*/  I2FP.F32.U32 R13, R31 ;  /* 0x0000001f000d7245 */ /* 0x000fc40000201000 */
[----:B---3--:R-:W-:-:S03]  /*3940*/  ISETP.NE.U32.AND P0, PT, R32, RZ, PT ;  /* 0x000000ff2000720c */ /* 0x008fc60003f05070 */
[----:B------:R-:W-:Y:S01]  /*3950*/  FMUL R13, R13, UR6 ;  /* 0x000000060d0d7c20 */ /* 0x000fe20008400000 */
[----:B------:R-:W-:Y:S01]  /*3960*/  ISETP.NE.AND.EX P0, PT, R33, RZ, PT, P0 ;  /* 0x000000ff2100720c */ /* 0x000fe20003f05300 */
[----:B------:R-:W3:Y:S01]  /*3970*/  LDC R28, c[0x0][0x148] ;  /* 0x00005200ff1c7b82 */ /* 0x000ee20000000800 */
[-CC-:B0-----:R-:W-:Y:S01]  /*3980*/  SHF.R.U64 R25, R4, R22.reuse, R5.reuse ;  /* 0x0000001604197219 */ /* 0x181fe20000001205 */
[----:B------:R0:W4:Y:S01]  /*3990*/  F2I.U32.TRUNC.NTZ R27, R13 ;  /* 0x0000000d001b7305 */ /* 0x000122000020f000 */
[----:B------:R-:W-:Y:S01]  /*39a0*/  SHF.R.U32.HI R4, RZ, R22, R5 ;  /* 0x00000016ff047219 */ /* 0x000fe20000011605 */
[----:B------:R-:W-:-:S04]  /*39b0*/  IMAD.MOV.U32 R22, RZ, RZ, 0x1 ;  /* 0x00000001ff167424 */ /* 0x000fc800078e00ff */
[----:B------:R-:W0:Y:S01]  /*39c0*/  LDC R35, c[0x0][0x648] ;  /* 0x00019200ff237b82 */ /* 0x000e220000000800 */
[-CC-:B-1----:R-:W-:Y:S02]  /*39d0*/  SHF.R.U64 R19, R25, R17.reuse, R4.reuse ;  /* 0x0000001119137219 */ /* 0x182fe40000001204 */
[----:B------:R-:W-:-:S05]  /*39e0*/  SHF.R.U32.HI R4, RZ, R17, R4 ;  /* 0x00000011ff047219 */ /* 0x000fca0000011604 */
[----:B------:R-:W1:Y:S01]  /*39f0*/  LDC R36, c[0x0][0x638] ;  /* 0x00018e00ff247b82 */ /* 0x000e620000000800 */
[-CC-:B--2---:R-:W-:Y:S02]  /*3a00*/  SHF.R.U64 R26, R19, R21.reuse, R4.reuse ;  /* 0x00000015131a7219 */ /* 0x184fe40000001204 */
[-C--:B------:R-:W-:Y:S02]  /*3a10*/  SHF.L.U32 R20, R20, R21.reuse, RZ ;  /* 0x0000001514147219 */ /* 0x080fe400000006ff */
[-C--:B------:R-:W-:Y:S01]  /*3a20*/  SHF.R.U32.HI R5, RZ, R21.reuse, R4 ;  /* 0x00000015ff057219 */ /* 0x080fe20000011604 */
[----:B------:R-:W-:Y:S01]  /*3a30*/  IMAD.MOV.U32 R4, RZ, RZ, R26 ;  /* 0x000000ffff047224 */ /* 0x000fe200078e001a */
[----:B------:R-:W-:Y:S01]  /*3a40*/  SHF.L.U32 R37, R22, R21, RZ ;  /* 0x0000001516257219 */ /* 0x000fe200000006ff */
[----:B------:R-:W2:Y:S01]  /*3a50*/  LDC R38, c[0x0][0x610] ;  /* 0x00018400ff267b82 */ /* 0x000ea20000000800 */
[----:B------:R-:W-:-:S07]  /*3a60*/  LOP3.LUT R34, RZ, R20, RZ, 0x33, !PT ;  /* 0x00000014ff227212 */ /* 0x000fce00078e33ff */
[----:B------:R-:W0:Y:S01]  /*3a70*/  LDC R29, c[0x0][0x600] ;  /* 0x00018000ff1d7b82 */ /* 0x000e220000000800 */
[----:B----4-:R-:W-:Y:S05]  /*3a80*/  @!P0 BRA `(.L_x_53) ;  /* 0x0000000000288947 */ /* 0x010fea0003800000 */
[----:B0-----:R-:W0:Y:S02]  /*3a90*/  LDC R13, c[0x0][0x64c] ;  /* 0x00019300ff0d7b82 */ /* 0x001e240000000800 */
        /* <DEDUP_REMOVED lines=9> */
.L_x_53:
[----:B0-----:R-:W-:Y:S01]  /*3b30*/  SHF.R.U64 R4, R4, R35, R5 ;  /* 0x0000002304047219 */ /* 0x001fe20000001205 */
[----:B------:R-:W-:Y:S01]  /*3b40*/  VIADD R20, R29, 0xffffffff ;  /* 0xffffffff1d147836 */ /* 0x000fe20000000000 */
[----:B------:R-:W-:Y:S01]  /*3b50*/  LOP3.LUT R5, R19, R34, RZ, 0xc0, !PT ;  /* 0x0000002213057212 */ /* 0x000fe200078ec0ff */
[----:B------:R-:W-:Y:S02]  /*3b60*/  IMAD.MOV R27, RZ, RZ, -R27 ;  /* 0x000000ffff1b7224 */ /* 0x000fe400078e0a1b */
[----:B------:R-:W-:Y:S02]  /*3b70*/  IMAD.MOV R13, RZ, RZ, -R4 ;  /* 0x000000ffff0d7224 */ /* 0x000fe400078e0a04 */
[----:B------:R-:W-:Y:S01]  /*3b80*/  IMAD R17, R37, R4, R5 ;  /* 0x0000000425117224 */ /* 0x000fe200078e0205 */
[----:B------:R-:W-:Y:S01]  /*3b90*/  LOP3.LUT R4, R25, R20, RZ, 0xc0, !PT ;  /* 0x0000001419047212 */ /* 0x000fe200078ec0ff */
[----:B---3--:R-:W-:Y:S02]  /*3ba0*/  @P3 IMAD R30, R28, R27, R31 ;  /* 0x0000001b1c1e3224 */ /* 0x008fe400078e021f */
[----:B-1----:R-:W-:-:S02]  /*3bb0*/  IMAD R5, R13, R36, R26 ;  /* 0x000000240d057224 */ /* 0x002fc400078e021a */
[----:B--2---:R-:W-:Y:S02]  /*3bc0*/  IMAD R17, R17, R38, R30 ;  /* 0x0000002611117224 */ /* 0x004fe400078e021e */
[----:B------:R-:W-:Y:S02]  /*3bd0*/  IMAD R4, R5, R29, R4 ;  /* 0x0000001d05047224 */ /* 0x000fe400078e0204 */
[----:B------:R-:W-:-:S03]  /*3be0*/  IMAD.MOV.U32 R13, RZ, RZ, 0x1 ;  /* 0x00000001ff0d7424 */ /* 0x000fc600078e00ff */
[----:B------:R-:W-:Y:S02]  /*3bf0*/  SEL R5, R4, R17, !P3 ;  /* 0x0000001104057207 */ /* 0x000fe40005800000 */
[----:B------:R-:W-:Y:S01]  /*3c00*/  SEL R17, R17, R4, !P3 ;  /* 0x0000000411117207 */ /* 0x000fe20005800000 */
[----:B------:R-:W-:-:S07]  /*3c10*/  IMAD.MOV.U32 R4, RZ, RZ, R24 ;  /* 0x000000ffff047224 */ /* 0x000fce00078e0018 */
.L_x_51:
[----:B------:R-:W-:Y:S02]  /*3c20*/  LOP3.LUT P0, RZ, R13, 0xff, RZ, 0xc0, !PT ;  /* 0x000000ff0dff7812 */ /* 0x000fe4000780c0ff */
[----:B------:R-:W-:-:S11]  /*3c30*/  LOP3.LUT R40, R40, 0x1, RZ, 0x3c, !PT ;  /* 0x0000000128287812 */ /* 0x000fd600078e3cff */
[----:B------:R-:W-:Y:S05]  /*3c40*/  @!P0 EXIT ;  /* 0x000000000000894d */ /* 0x000fea0003800000 */
[----:B------:R-:W-:Y:S05]  /*3c50*/  BRA `(.L_x_54) ;  /* 0xffffffe400b47947 */ /* 0x000fea000383ffff */
.L_x_18:
[----:B------:R-:W-:-:S08]  /*3c60*/  ISETP.NE.AND P0, PT, R19, RZ, PT ;  /* 0x000000ff1300720c */ /* 0x000fd00003f05270 */
[----:B--2-45:R-:W0:-:S00]  /*3c70*/  USETMAXREG.DEALLOC.CTAPOOL 0x28 ;  /* 0x00000028000079c8 */ /* 0x034e0000080e0500 */
[----:B------:R-:W-:Y:S05]  /*3c80*/  @P0 EXIT ;  /* 0x000000000000094d */ /* 0x000fea0003800000 */
[----:B0-----:R-:W-:Y:S01]  /*3c90*/  LOP3.LUT P0, RZ, R20, 0xff, RZ, 0xc0, !PT ;  /* 0x000000ff14ff7812 */ /* 0x001fe2000780c0ff */
[----:B------:R-:W-:Y:S02]  /*3ca0*/  IMAD.MOV.U32 R11, RZ, RZ, 0x1 ;  /* 0x00000001ff0b7424 */ /* 0x000fe400078e00ff */
[----:B------:R-:W-:-:S10]  /*3cb0*/  IMAD.MOV.U32 R14, RZ, RZ, RZ ;  /* 0x000000ffff0e7224 */ /* 0x000fd400078e00ff */
[----:B------:R-:W-:Y:S05]  /*3cc0*/  @!P0 BRA `(.L_x_55) ;  /* 0x0000000c002c8947 */ /* 0x000fea0003800000 */
[----:B------:R-:W0:Y:S01]  /*3cd0*/  S2R R13, SR_CgaCtaId ;  /* 0x00000000000d7919 */ /* 0x000e220000008800 */
[----:B------:R-:W-:Y:S01]  /*3ce0*/  LOP3.LUT P0, RZ, R2, 0x1f, RZ, 0xc0, !PT ;  /* 0x0000001f02ff7812 */ /* 0x000fe2000780c0ff */
[----:B------:R-:W-:Y:S01]  /*3cf0*/  ULDC UR5, c[0x0][0x658] ;  /* 0x0001960000057ab9 */ /* 0x000fe20000000800 */
[----:B------:R-:W-:Y:S01]  /*3d00*/  UMOV UR7, 0xffffffff ;  /* 0xffffffff00077882 */ /* 0x000fe20000000000 */
[----:B------:R-:W-:Y:S01]  /*3d10*/  BSSY B0, `(.L_x_55) ;  /* 0x00000c6000007945 */ /* 0x000fe20003800000 */
[----:B------:R-:W-:Y:S01]  /*3d20*/  USHF.L.U32 UR7, UR7, UR5, URZ ;  /* 0x0000000507077299 */ /* 0x000fe2000800063f */
[C---:B------:R-:W-:Y:S01]  /*3d30*/  ISETP.NE.AND P2, PT, R3.reuse, RZ, PT ;  /* 0x000000ff0300720c */ /* 0x040fe20003f45270 */
[----:B------:R-:W-:Y:S01]  /*3d40*/  IMAD.MOV.U32 R16, RZ, RZ, 0x1 ;  /* 0x00000001ff107424 */ /* 0x000fe200078e00ff */
[----:B------:R-:W-:Y:S01]  /*3d50*/  ISETP.NE.OR P0, PT, R3, RZ, !P0 ;  /* 0x000000ff0300720c */ /* 0x000fe20004705670 */
[----:B------:R-:W-:Y:S01]  /*3d60*/  IMAD.MOV.U32 R11, RZ, RZ, 0x1 ;  /* 0x00000001ff0b7424 */ /* 0x000fe200078e00ff */
[----:B------:R-:W-:Y:S01]  /*3d70*/  LOP3.LUT R15, R0, 0x2, RZ, 0xfc, !PT ;  /* 0x00000002000f7812 */ /* 0x000fe200078efcff */
[----:B------:R-:W-:Y:S01]  /*3d80*/  IMAD.MOV.U32 R14, RZ, RZ, RZ ;  /* 0x000000ffff0e7224 */ /* 0x000fe200078e00ff */
[----:B------:R-:W-:Y:S01]  /*3d90*/  ULDC UR4, c[0x0][0x600] ;  /* 0x0001800000047ab9 */ /* 0x000fe20000000800 */
[----:B------:R-:W-:Y:S01]  /*3da0*/  UMOV UR8, 0x1 ;  /* 0x0000000100087882 */ /* 0x000fe20000000000 */
[----:B------:R-:W-:-:S02]  /*3db0*/  UIADD3 UR22, UR6, 0x1, URZ ;  /* 0x0000000106167890 */ /* 0x000fc4000fffe03f */
[----:B------:R-:W-:Y:S02]  /*3dc0*/  UIADD3 UR13, UR4, -0x1, URZ ;  /* 0xffffffff040d7890 */ /* 0x000fe4000fffe03f */
[----:B------:R-:W-:Y:S02]  /*3dd0*/  USHF.L.U32 UR17, UR8, UR5, URZ ;  /* 0x0000000508117299 */ /* 0x000fe4000800063f */
[----:B------:R-:W-:Y:S01]  /*3de0*/  ULOP3.LUT UR16, URZ, UR7, URZ, 0x33, !UPT ;  /* 0x000000073f107292 */ /* 0x000fe2000f8e333f */
[----:B------:R-:W-:Y:S01]  /*3df0*/  ULDC.64 UR20, c[0x0][0x198] ;  /* 0x0000660000147ab9 */ /* 0x000fe20000000a00 */
[C---:B0-----:R-:W-:Y:S02]  /*3e00*/  IMAD.SHL.U32 R12, R13.reuse, 0x4, RZ ;  /* 0x000000040d0c7824 */ /* 0x041fe400078e00ff */
[----:B------:R-:W-:-:S03]  /*3e10*/  IMAD.SHL.U32 R13, R13, 0x80, RZ ;  /* 0x000000800d0d7824 */ /* 0x000fc600078e00ff */
[----:B------:R-:W-:Y:S02]  /*3e20*/  LOP3.LUT R12, R12, 0x4, RZ, 0xc0, !PT ;  /* 0x000000040c0c7812 */ /* 0x000fe400078ec0ff */
[----:B------:R-:W-:-:S07]  /*3e30*/  LOP3.LUT R13, R13, 0x80, RZ, 0xc0, !PT ;  /* 0x000000800d0d7812 */ /* 0x000fce00078ec0ff */
.L_x_67:
[----:B------:R-:W-:-:S03]  /*3e40*/  UMOV UR4, 0xffffffff ;  /* 0xffffffff00047882 */ /* 0x000fc60000000000 */
[----:B------:R-:W-:Y:S05]  /*3e50*/  BRA.DIV UR4, `(.L_x_56) ;  /* 0x0000000e04fc7947 */ /* 0x000fea000b800000 */
[----:B------:R-:W-:-:S13]  /*3e60*/  ELECT P1, URZ, PT ;  /* 0x00000000003f782f */ /* 0x000fda0003820000 */
.L_x_79:
[----:B------:R-:W0:Y:S01]  /*3e70*/  LDC R2, c[0x0][0x28c] ;  /* 0x0000a300ff027b82 */ /* 0x000e220000000800 */
[----:B------:R-:W-:Y:S01]  /*3e80*/  BSSY B1, `(.L_x_57) ;  /* 0x0000038000017945 */ /* 0x000fe20003800000 */
[----:B0-----:R-:W-:-:S13]  /*3e90*/  ISETP.LT.OR P1, PT, R2, 0x1, !P1 ;  /* 0x000000010200780c */ /* 0x001fda0004f21670 */
[----:B------:R-:W-:Y:S05]  /*3ea0*/  @P1 BRA `(.L_x_58) ;  /* 0x0000000000d41947 */ /* 0x000fea0003800000 */
[----:B------:R-:W-:Y:S02]  /*3eb0*/  IMAD R19, R5, 0x8, R12 ;  /* 0x0000000805137824 */ /* 0x000fe400078e020c */
[----:B------:R-:W-:Y:S02]  /*3ec0*/  IMAD.SHL.U32 R17, R17, 0x40, RZ ;  /* 0x0000004011117824 */ /* 0x000fe400078e00ff */
[----:B------:R-:W-:Y:S02]  /*3ed0*/  IMAD.MOV.U32 R22, RZ, RZ, RZ ;  /* 0x000000ffff167224 */ /* 0x000fe400078e00ff */
[----:B------:R-:W-:Y:S02]  /*3ee0*/  IMAD.U32 R23, RZ, RZ, UR22 ;  /* 0x00000016ff177e24 */ /* 0x000fe4000f8e00ff */
[----:B------:R-:W-:Y:S02]  /*3ef0*/  IMAD.MOV.U32 R2, RZ, RZ, R11 ;  /* 0x000000ffff027224 */ /* 0x000fe400078e000b */
[----:B------:R-:W-:-:S07]  /*3f00*/  IMAD.MOV.U32 R18, RZ, RZ, R14 ;  /* 0x000000ffff127224 */ /* 0x000fce00078e000e */
.L_x_62:
[----:B------:R-:W0:Y:S01]  /*3f10*/  S2R R20, SR_CgaCtaId ;  /* 0x0000000000147919 */ /* 0x000e220000008800 */
[----:B------:R-:W-:Y:S01]  /*3f20*/  MOV R3, 0x400 ;  /* 0x0000040000037802 */ /* 0x000fe20000000f00 */
[----:B------:R-:W1:Y:S03]  /*3f30*/  @!P2 LDC R5, c[0x0][0x500] ;  /* 0x00014000ff05ab82 */ /* 0x000e660000000800 */
[----:B0-----:R-:W-:Y:S02]  /*3f40*/  LEA R21, R20, R3, 0x18 ;  /* 0x0000000314157211 */ /* 0x001fe400078ec0ff */
[----:B------:R-:W-:-:S03]  /*3f50*/  SHF.L.U32 R3, R2, 0x1f, RZ ;  /* 0x0000001f02037819 */ /* 0x000fc600000006ff */
[----:B------:R-:W-:-:S04]  /*3f60*/  IMAD R20, R18, 0x8, R21 ;  /* 0x0000000812147824 */ /* 0x000fc800078e0215 */
[----:B------:R-:W0:Y:S02]  /*3f70*/  SYNCS.PHASECHK.TRANS64.TRYWAIT P1, [R20+URZ+0x320], R3 ;  /* 0x00032003140075a7 */ /* 0x000e24000802017f */
[----:B01----:R-:W-:Y:S05]  /*3f80*/  @!P1 BRA `(.L_x_59) ;  /* 0x0000000c00d09947 */ /* 0x003fea0003800000 */
.L_x_80:
[----:B0-----:R-:W-:Y:S01]  /*3f90*/  PRMT R3, R15, 0x9910, RZ ;  /* 0x000099100f037816 */ /* 0x001fe200000000ff */
[----:B------:R0:W-:Y:S03]  /*3fa0*/  @!P2 SYNCS.ARRIVE.TRANS64 RZ, [R20+URZ], R5 ;  /* 0x0000000514ffa9a7 */ /* 0x0001e6000800003f */
[----:B------:R-:W-:-:S13]  /*3fb0*/  ISETP.NE.AND P1, PT, R3, 0x2, PT ;  /* 0x000000020300780c */ /* 0x000fda0003f25270 */
[----:B0-----:R-:W-:Y:S05]  /*3fc0*/  @P1 BRA `(.L_x_60) ;  /* 0x0000000000041947 */ /* 0x001fea0003800000 */
[----:B------:R-:W-:Y:S01]  /*3fd0*/  BPT.TRAP 0x1 ;  /* 0x000000040000795c */ /* 0x000fe20000300000 */
.L_x_60:
[----:B------:R-:W-:Y:S05]  /*3fe0*/  @P0 BRA `(.L_x_61) ;  /* 0x0000000000040947 */ /* 0x000fea0003800000 */
[----:B------:R-:W-:Y:S01]  /*3ff0*/  BPT.TRAP 0x1 ;  /* 0x000000040000795c */ /* 0x000fe20000300000 */
.L_x_61:
[----:B------:R-:W-:Y:S01]  /*4000*/  R2UR UR18, R21 ;  /* 0x00000000151272ca */ /* 0x000fe200000e0000 */
[----:B------:R-:W-:Y:S01]  /*4010*/  IMAD R21, R18, 0x800, R21 ;  /* 0x0000080012157824 */ /* 0x000fe200078e0215 */
[----:B------:R-:W-:Y:S01]  /*4020*/  R2UR UR9, R20 ;  /* 0x00000000140972ca */ /* 0x000fe200000e0000 */
[C---:B------:R-:W-:Y:S01]  /*4030*/  IMAD R3, R18.reuse, 0x100, R13 ;  /* 0x0000010012037824 */ /* 0x040fe200078e020d */
[----:B------:R-:W-:Y:S01]  /*4040*/  UIADD3 UR4, UP0, UR20, 0xf0, URZ ;  /* 0x000000f014047890 */ /* 0x000fe2000ff1e03f */
[----:B------:R-:W-:Y:S01]  /*4050*/  VIADD R23, R23, 0xffffffff ;  /* 0xffffffff17177836 */ /* 0x000fe20000000000 */
[----:B------:R-:W-:Y:S01]  /*4060*/  R2UR UR5, R21 ;  /* 0x00000000150572ca */ /* 0x000fe200000e0000 */
[----:B------:R-:W-:Y:S01]  /*4070*/  UIADD3 UR24, UP1, UR20, 0x1f0, URZ ;  /* 0x000001f014187890 */ /* 0x000fe2000ff3e03f */
[----:B------:R-:W-:Y:S01]  /*4080*/  R2UR UR7, R3 ;  /* 0x00000000030772ca */ /* 0x000fe200000e0000 */
[----:B------:R-:W-:Y:S01]  /*4090*/  VIADD R18, R18, 0x1 ;  /* 0x0000000112127836 */ /* 0x000fe20000000000 */
[----:B------:R-:W-:Y:S01]  /*40a0*/  R2UR UR11, R17 ;  /* 0x00000000110b72ca */ /* 0x000fe200000e0000 */
[----:B------:R-:W-:Y:S01]  /*40b0*/  UIADD3.X UR25, URZ, UR21, URZ, UP1, !UPT ;  /* 0x000000153f197290 */ /* 0x000fe20008ffe43f */
[----:B------:R-:W-:Y:S01]  /*40c0*/  R2UR UR10, R22 ;  /* 0x00000000160a72ca */ /* 0x000fe200000e0000 */
[----:B------:R-:W-:Y:S01]  /*40d0*/  UMOV UR14, 0x0 ;  /* 0x00000000000e7882 */ /* 0x000fe20000000000 */
[----:B------:R-:W-:Y:S01]  /*40e0*/  R2UR UR12, R4 ;  /* 0x00000000040c72ca */ /* 0x000fe200000e0000 */
[----:B------:R-:W-:Y:S01]  /*40f0*/  UMOV UR15, 0x10000000 ;  /* 0x10000000000f7882 */ /* 0x000fe20000000000 */
[----:B------:R-:W-:Y:S01]  /*4100*/  R2UR UR19, R19 ;  /* 0x00000000131372ca */ /* 0x000fe200000e0000 */
[----:B------:R-:W-:Y:S01]  /*4110*/  UMOV UR23, 0x30000 ;  /* 0x0003000000177882 */ /* 0x000fe20000000000 */
[----:B------:R-:W-:Y:S01]  /*4120*/  ISETP.GT.AND P4, PT, R23, 0x1, PT ;  /* 0x000000011700780c */ /* 0x000fe20003f84270 */
[----:B------:R-:W-:Y:S01]  /*4130*/  UIADD3 UR8, UR5, 0x780, URZ ;  /* 0x0000078005087890 */ /* 0x000fe2000fffe03f */
[----:B------:R-:W-:Y:S01]  /*4140*/  ISETP.NE.AND P1, PT, R18, 0x64, PT ;  /* 0x000000641200780c */ /* 0x000fe20003f25270 */
[----:B------:R-:W-:Y:S01]  /*4150*/  UIADD3.X UR5, URZ, UR21, URZ, UP0, !UPT ;  /* 0x000000153f057290 */ /* 0x000fe200087fe43f */
[----:B------:R-:W-:Y:S01]  /*4160*/  VIADD R22, R22, 0x20 ;  /* 0x0000002016167836 */ /* 0x000fe20000000000 */
[----:B------:R-:W-:Y:S01]  /*4170*/  UIADD3 UR7, UR18, 0x32780, UR7 ;  /* 0x0003278012077890 */ /* 0x000fe2000fffe007 */
[----:B------:R-:W-:-:S02]  /*4180*/  SEL R3, RZ, 0x1, P1 ;  /* 0x00000001ff037807 */ /* 0x000fc40000800000 */
[----:B------:R-:W-:Y:S02]  /*4190*/  SEL R18, R18, RZ, P1 ;  /* 0x000000ff12127207 */ /* 0x000fe40000800000 */
[----:B------:R-:W-:Y:S02]  /*41a0*/  LOP3.LUT R2, R2, R3, RZ, 0x3c, !PT ;  /* 0x0000000302027212 */ /* 0x000fe400078e3cff */
[----:B------:R0:W-:Y:S02]  /*41b0*/  UTMALDG.3D [UR8], [UR4], desc[UR14] ;  /* 0x00000e08040075b4 */ /* 0x0001e40008011000 */
[----:B0-----:R-:W-:Y:S01]  /*41c0*/  UMOV UR11, UR19 ;  /* 0x00000013000b7c82 */ /* 0x001fe20008000000 */
[----:B------:R-:W-:Y:S02]  /*41d0*/  UMOV UR8, UR7 ;  /* 0x0000000700087c82 */ /* 0x000fe40008000000 */
[----:B------:R0:W-:Y:S02]  /*41e0*/  UTMALDG.3D.MULTICAST [UR8], [UR24], UR23, desc[UR14] ;  /* 0x00000e08180073b4 */ /* 0x0001e40008011817 */
[----:B0-----:R-:W-:Y:S05]  /*41f0*/  @P4 BRA `(.L_x_62) ;  /* 0xfffffffc00444947 */ /* 0x001fea000383ffff */
.L_x_58:
[----:B------:R-:W-:Y:S05]  /*4200*/  BSYNC B1 ;  /* 0x0000000000017941 */ /* 0x000fea0003800000 */
.L_x_57:
[----:B------:R-:W-:Y:S01]  /*4210*/  LOP3.LUT P4, RZ, R16, 0xff, RZ, 0xc0, !PT ;  /* 0x000000ff10ff7812 */ /* 0x000fe2000788c0ff */
[----:B------:R-:W-:Y:S01]  /*4220*/  VIADD R5, R14, UR6 ;  /* 0x000000060e057c36 */ /* 0x000fe20008000000 */
[----:B------:R-:W-:Y:S01]  /*4230*/  ULDC.64 UR4, c[0x0][0x650] ;  /* 0x0001940000047ab9 */ /* 0x000fe20000000a00 */
[----:B------:R-:W-:Y:S01]  /*4240*/  IMAD.U32 R14, RZ, RZ, UR6 ;  /* 0x00000006ff0e7e24 */ /* 0x000fe2000f8e00ff */
[----:B------:R-:W-:Y:S01]  /*4250*/  UISETP.GE.U32.AND UP0, UPT, UR6, 0x64, UPT ;  /* 0x000000640600788c */ /* 0x000fe2000bf06070 */
[----:B------:R-:W-:Y:S01]  /*4260*/  BSSY B1, `(.L_x_63) ;  /* 0x000006e000017945 */ /* 0x000fe20003800000 */
[----:B------:R-:W-:Y:S01]  /*4270*/  ISETP.GT.U32.AND P1, PT, R5, 0x63, PT ;  /* 0x000000630500780c */ /* 0x000fe20003f24070 */
[----:B------:R-:W-:Y:S01]  /*4280*/  IMAD.MOV.U32 R17, RZ, RZ, -0x1 ;  /* 0xffffffffff117424 */ /* 0x000fe200078e00ff */
[----:B------:R-:W-:Y:S02]  /*4290*/  PRMT R16, RZ, 0x7610, R16 ;  /* 0x00007610ff107816 */ /* 0x000fe40000000010 */
[----:B------:R-:W-:-:S02]  /*42a0*/  ISETP.LT.U32.AND P1, PT, R14, 0x64, P1 ;  /* 0x000000640e00780c */ /* 0x000fc40000f21070 */
[----:B------:R-:W-:Y:S01]  /*42b0*/  PLOP3.LUT P5, PT, PT, PT, UP0, 0x80, 0x0 ;  /* 0x000000000000781c */ /* 0x000fe20003faf008 */
[----:B------:R-:W0:Y:S01]  /*42c0*/  @P4 S2R R3, SR_CgaCtaId ;  /* 0x0000000000034919 */ /* 0x000e220000008800 */
[----:B------:R-:W-:-:S04]  /*42d0*/  @P4 MOV R2, 0x400 ;  /* 0x0000040000024802 */ /* 0x000fc80000000f00 */
[----:B0-----:R-:W-:Y:S01]  /*42e0*/  @P4 LEA R4, R3, R2, 0x18 ;  /* 0x0000000203044211 */ /* 0x001fe200078ec0ff */
[----:B------:R-:W-:Y:S01]  /*42f0*/  IMAD.WIDE.U32 R2, R5, 0x51eb851f, RZ ;  /* 0x51eb851f05027825 */ /* 0x000fe200078e00ff */
[----:B------:R-:W-:Y:S02]  /*4300*/  SEL R2, RZ, 0x1, !P1 ;  /* 0x00000001ff027807 */ /* 0x000fe40004800000 */
[----:B------:R0:W-:Y:S01]  /*4310*/  @P4 SYNCS.ARRIVE.TRANS64.A1T0 RZ, [R4+URZ+0x678], RZ ;  /* 0x000678ff04ff49a7 */ /* 0x0001e2000810003f */
[----:B------:R-:W-:Y:S02]  /*4320*/  IADD3 R8, P4, R8, R6, RZ ;  /* 0x0000000608087210 */ /* 0x000fe40007f9e0ff */
[----:B------:R-:W-:Y:S02]  /*4330*/  LOP3.LUT R11, R11, R2, RZ, 0x3c, !PT ;  /* 0x000000020b0b7212 */ /* 0x000fe400078e3cff */
[----:B------:R-:W-:Y:S01]  /*4340*/  ISETP.GE.U32.AND P1, PT, R8, UR4, PT ;  /* 0x0000000408007c0c */ /* 0x000fe2000bf26070 */
[----:B------:R-:W-:Y:S01]  /*4350*/  IMAD.X R9, R9, 0x1, R10, P4 ;  /* 0x0000000109097824 */ /* 0x000fe200020e060a */
[----:B------:R-:W-:-:S02]  /*4360*/  PRMT R2, RZ, 0x7610, R2 ;  /* 0x00007610ff027816 */ /* 0x000fc40000000002 */
[----:B0-----:R-:W-:Y:S02]  /*4370*/  SHF.R.U32.HI R4, RZ, 0x5, R3 ;  /* 0x00000005ff047819 */ /* 0x001fe40000011603 */
[----:B------:R-:W-:Y:S02]  /*4380*/  ISETP.GE.U32.AND.EX P1, PT, R9, UR5, PT, P1 ;  /* 0x0000000509007c0c */ /* 0x000fe4000bf26110 */
[----:B------:R-:W-:Y:S01]  /*4390*/  @P5 LOP3.LUT R11, R11, 0x1, R4, 0x78, !PT ;  /* 0x000000010b0b5812 */ /* 0x000fe200078e7804 */
[----:B------:R-:W-:Y:S02]  /*43a0*/  IMAD R14, R4, -0x64, R5 ;  /* 0xffffff9c040e7824 */ /* 0x000fe400078e0205 */
[----:B------:R-:W-:Y:S02]  /*43b0*/  IMAD.MOV.U32 R5, RZ, RZ, -0x1 ;  /* 0xffffffffff057424 */ /* 0x000fe400078e00ff */
[----:B------:R-:W-:-:S06]  /*43c0*/  IMAD.MOV.U32 R4, RZ, RZ, -0x1 ;  /* 0xffffffffff047424 */ /* 0x000fcc00078e00ff */
[----:B------:R-:W-:Y:S05]  /*43d0*/  @P1 BRA `(.L_x_64) ;  /* 0x0000000400581947 */ /* 0x000fea0003800000 */
[----:B------:R-:W0:Y:S01]  /*43e0*/  S2R R17, SR_CTAID.X ;  /* 0x0000000000117919 */ /* 0x000e220000002500 */
[----:B------:R-:W-:Y:S01]  /*43f0*/  ULDC.64 UR4, c[0x0][0x628] ;  /* 0x00018a0000047ab9 */ /* 0x000fe20000000a00 */
[----:B------:R-:W-:Y:S01]  /*4400*/  ULDC UR8, c[0x0][0x630] ;  /* 0x00018c0000087ab9 */ /* 0x000fe20000000800 */
[----:B------:R-:W-:Y:S01]  /*4410*/  ISETP.NE.U32.AND P1, PT, RZ, UR4, PT ;  /* 0x00000004ff007c0c */ /* 0x000fe2000bf25070 */
[----:B------:R-:W1:Y:S01]  /*4420*/  S2R R19, SR_CTAID.Y ;  /* 0x0000000000137919 */ /* 0x000e620000002600 */
[----:B------:R-:W-:Y:S01]  /*4430*/  ULDC UR9, c[0x0][0x150] ;  /* 0x0000540000097ab9 */ /* 0x000fe20000000800 */
[----:B------:R-:W-:Y:S01]  /*4440*/  IMAD.MOV.U32 R2, RZ, RZ, R8 ;  /* 0x000000ffff027224 */ /* 0x000fe200078e0008 */
[----:B------:R-:W-:Y:S01]  /*4450*/  ISETP.NE.AND.EX P1, PT, RZ, UR5, PT, P1 ;  /* 0x00000005ff007c0c */ /* 0x000fe2000bf25310 */
[----:B------:R-:W-:Y:S01]  /*4460*/  IMAD.MOV.U32 R3, RZ, RZ, R9 ;  /* 0x000000ffff037224 */ /* 0x000fe200078e0009 */
[----:B0-----:R-:W-:-:S11]  /*4470*/  I2FP.F32.U32 R20, R17 ;  /* 0x0000001100147245 */ /* 0x001fd60000201000 */
[----:B------:R-:W-:Y:S05]  /*4480*/  @!P1 BRA `(.L_x_65) ;  /* 0x0000000000289947 */ /* 0x000fea0003800000 */
[----:B------:R-:W-:Y:S02]  /*4490*/  ULDC UR7, c[0x0][0x634] ;  /* 0x00018d0000077ab9 */ /* 0x000fe40000000800 */
[----:B------:R-:W-:-:S05]  /*44a0*/  IADD3 R3, P1, R8, UR7, RZ ;  /* 0x0000000708037c10 */ /* 0x000fca000ff3e0ff */
[----:B------:R-:W-:-:S04]  /*44b0*/  IMAD.X R21, RZ, RZ, R9, P1 ;  /* 0x000000ffff157224 */ /* 0x000fc800008e0609 */
[----:B------:R-:W-:-:S04]  /*44c0*/  IMAD.WIDE.U32 R4, R21, UR4, RZ ;  /* 0x0000000415047c25 */ /* 0x000fc8000f8e00ff */
[----:B------:R-:W-:-:S04]  /*44d0*/  IMAD.WIDE.U32 R4, P1, R3, UR5, R4 ;  /* 0x0000000503047c25 */ /* 0x000fc8000f820004 */
[----:B------:R-:W-:-:S04]  /*44e0*/  IMAD.WIDE.U32 R2, R3, UR4, RZ ;  /* 0x0000000403027c25 */ /* 0x000fc8000f8e00ff */
[----:B------:R-:W-:Y:S01]  /*44f0*/  IMAD.MOV.U32 R2, RZ, RZ, R5 ;  /* 0x000000ffff027224 */ /* 0x000fe200078e0005 */
[----:B------:R-:W-:Y:S01]  /*4500*/  IADD3 RZ, P4, R3, R4, RZ ;  /* 0x0000000403ff7210 */ /* 0x000fe20007f9e0ff */
[----:B------:R-:W-:-:S04]  /*4510*/  IMAD.X R3, RZ, RZ, RZ, P1 ;  /* 0x000000ffff037224 */ /* 0x000fc800008e06ff */
[----:B------:R-:W-:-:S08]  /*4520*/  IMAD.WIDE.U32.X R2, R21, UR5, R2, P4 ;  /* 0x0000000515027c25 */ /* 0x000fd0000a0e0402 */
.L_x_65:
[--C-:B------:R-:W-:Y:S01]  /*4530*/  SHF.R.U64 R18, R2, UR8, R3.reuse ;  /* 0x0000000802127c19 */ /* 0x100fe20008001203 */
[----:B------:R-:W-:Y:S01]  /*4540*/  FMUL R20, R20, UR9 ;  /* 0x0000000914147c20 */ /* 0x000fe20008400000 */
[----:B------:R-:W-:Y:S01]  /*4550*/  SHF.R.U32.HI R2, RZ, UR8, R3 ;  /* 0x00000008ff027c19 */ /* 0x000fe20008011603 */
[----:B------:R-:W0:Y:S01]  /*4560*/  LDC R4, c[0x0][0x144] ;  /* 0x00005100ff047b82 */ /* 0x000e220000000800 */
[----:B------:R-:W-:Y:S01]  /*4570*/  IADD3 R21, P1, RZ, -R18, RZ ;  /* 0x80000012ff157210 */ /* 0x000fe20007f3e0ff */
[----:B------:R-:W-:Y:S01]  /*4580*/  ULDC.64 UR4, c[0x0][0x620] ;  /* 0x0001880000047ab9 */ /* 0x000fe20000000a00 */
[----:B-1----:R-:W-:Y:S01]  /*4590*/  I2FP.F32.U32 R3, R19 ;  /* 0x0000001300037245 */ /* 0x002fe20000201000 */
[----:B------:R-:W1:Y:S01]  /*45a0*/  F2I.U32.TRUNC.NTZ R20, R20 ;  /* 0x0000001400147305 */ /* 0x000e62000020f000 */
[----:B------:R-:W-:Y:S01]  /*45b0*/  ULDC UR7, c[0x0][0x154] ;  /* 0x0000550000077ab9 */ /* 0x000fe20000000800 */
[----:B------:R-:W-:Y:S01]  /*45c0*/  IMAD.X R2, RZ, RZ, ~R2, P1 ;  /* 0x000000ffff027224 */ /* 0x000fe200008e0e02 */
[----:B------:R-:W-:Y:S01]  /*45d0*/  ULDC.64 UR8, c[0x0][0x640] ;  /* 0x0001900000087ab9 */ /* 0x000fe20000000a00 */
[----:B------:R-:W-:Y:S01]  /*45e0*/  FMUL R22, R3, UR7 ;  /* 0x0000000703167c20 */ /* 0x000fe20008400000 */
[----:B------:R-:W2:Y:S01]  /*45f0*/  LDC R24, c[0x0][0x148] ;  /* 0x00005200ff187b82 */ /* 0x000ea20000000800 */
[----:B------:R-:W-:Y:S01]  /*4600*/  IMAD R2, R2, UR4, RZ ;  /* 0x0000000402027c24 */ /* 0x000fe2000f8e02ff */
[----:B------:R-:W-:Y:S01]  /*4610*/  ISETP.NE.U32.AND P1, PT, RZ, UR8, PT ;  /* 0x00000008ff007c0c */ /* 0x000fe2000bf25070 */
[----:B------:R-:W-:-:S02]  /*4620*/  IMAD.MOV.U32 R3, RZ, RZ, R9 ;  /* 0x000000ffff037224 */ /* 0x000fc400078e0009 */
[C---:B------:R-:W-:Y:S01]  /*4630*/  IMAD R5, R21.reuse, UR5, R2 ;  /* 0x0000000515057c24 */ /* 0x040fe2000f8e0202 */
[----:B------:R-:W3:Y:S01]  /*4640*/  F2I.U32.TRUNC.NTZ R22, R22 ;  /* 0x0000001600167305 */ /* 0x000ee2000020f000 */
[----:B------:R-:W-:Y:S01]  /*4650*/  IMAD.MOV.U32 R2, RZ, RZ, R8 ;  /* 0x000000ffff027224 */ /* 0x000fe200078e0008 */
[----:B------:R-:W-:Y:S01]  /*4660*/  ISETP.NE.AND.EX P1, PT, RZ, UR9, PT, P1 ;  /* 0x00000009ff007c0c */ /* 0x000fe2000bf25310 */
[----:B-1----:R-:W-:Y:S02]  /*4670*/  IMAD.MOV R20, RZ, RZ, -R20 ;  /* 0x000000ffff147224 */ /* 0x002fe400078e0a14 */
[----:B------:R-:W-:Y:S01]  /*4680*/  IMAD.WIDE.U32 R2, R21, UR4, R2 ;  /* 0x0000000415027c25 */ /* 0x000fe2000f8e0002 */
[----:B------:R-:W-:-:S03]  /*4690*/  ULDC UR4, c[0x0][0x618] ;  /* 0x0001860000047ab9 */ /* 0x000fc60000000800 */
[----:B------:R-:W-:Y:S02]  /*46a0*/  IMAD.IADD R3, R3, 0x1, R5 ;  /* 0x0000000103037824 */ /* 0x000fe400078e0205 */
[----:B0-----:R-:W-:-:S03]  /*46b0*/  IMAD R17, R4, R20, R17 ;  /* 0x0000001404117224 */ /* 0x001fc600078e0211 */
[--C-:B------:R-:W-:Y:S01]  /*46c0*/  SHF.R.U64 R20, R2, UR4, R3.reuse ;  /* 0x0000000402147c19 */ /* 0x100fe20008001203 */
[----:B---3--:R-:W-:Y:S01]  /*46d0*/  IMAD.MOV R2, RZ, RZ, -R22 ;  /* 0x000000ffff027224 */ /* 0x008fe200078e0a16 */
[----:B------:R-:W-:Y:S01]  /*46e0*/  SHF.R.U32.HI R3, RZ, UR4, R3 ;  /* 0x00000004ff037c19 */ /* 0x000fe20008011603 */
[----:B------:R-:W-:Y:S02]  /*46f0*/  ULDC UR4, c[0x0][0x608] ;  /* 0x0001820000047ab9 */ /* 0x000fe40000000800 */
[----:B--2---:R-:W-:Y:S01]  /*4700*/  @P3 IMAD R17, R24, R2, R19 ;  /* 0x0000000218113224 */ /* 0x004fe200078e0213 */
[--C-:B------:R-:W-:Y:S02]  /*4710*/  SHF.R.U64 R22, R20, UR4, R3.reuse ;  /* 0x0000000414167c19 */ /* 0x100fe40008001203 */
[----:B------:R-:W-:Y:S01]  /*4720*/  SHF.R.U32.HI R3, RZ, UR4, R3 ;  /* 0x00000004ff037c19 */ /* 0x000fe20008011603 */
[----:B------:R-:W-:-:S03]  /*4730*/  ULDC UR4, c[0x0][0x658] ;  /* 0x0001960000047ab9 */ /* 0x000fc60000000800 */
[--C-:B------:R-:W-:Y:S02]  /*4740*/  SHF.R.U64 R19, R22, UR4, R3.reuse ;  /* 0x0000000416137c19 */ /* 0x100fe40008001203 */
[----:B------:R-:W-:-:S03]  /*4750*/  SHF.R.U32.HI R21, RZ, UR4, R3 ;  /* 0x00000004ff157c19 */ /* 0x000fc60008011603 */
[----:B------:R-:W-:Y:S02]  /*4760*/  IMAD.MOV.U32 R4, RZ, RZ, R19 ;  /* 0x000000ffff047224 */ /* 0x000fe400078e0013 */
[----:B------:R-:W-:Y:S01]  /*4770*/  IMAD.MOV.U32 R3, RZ, RZ, R21 ;  /* 0x000000ffff037224 */ /* 0x000fe200078e0015 */
[----:B------:R-:W-:Y:S06]  /*4780*/  @!P1 BRA `(.L_x_66) ;  /* 0x00000000002c9947 */ /* 0x000fec0003800000 */
        /* <DEDUP_REMOVED lines=9> */
[----:B------:R-:W-:-:S04]  /*4820*/  IMAD.WIDE.U32.X R2, R21, UR9, R2, P4 ;  /* 0x0000000915027c25 */ /* 0x000fc8000a0e0402 */
[----:B------:R-:W-:-:S07]  /*4830*/  IMAD.MOV.U32 R4, RZ, RZ, R2 ;  /* 0x000000ffff047224 */ /* 0x000fce00078e0002 */
.L_x_66:
[----:B------:R-:W-:Y:S01]  /*4840*/  ULDC UR4, c[0x0][0x648] ;  /* 0x0001920000047ab9 */ /* 0x000fe20000000800 */
[----:B------:R-:W-:Y:S01]  /*4850*/  LOP3.LUT R2, R22, UR16, RZ, 0xc0, !PT ;  /* 0x0000001016027c12 */ /* 0x000fe2000f8ec0ff */
[----:B------:R-:W-:Y:S01]  /*4860*/  ULDC UR5, c[0x0][0x610] ;  /* 0x0001840000057ab9 */ /* 0x000fe20000000800 */
[----:B------:R-:W-:Y:S01]  /*4870*/  SHF.R.U64 R3, R4, UR4, R3 ;  /* 0x0000000404037c19 */ /* 0x000fe20008001203 */
[----:B------:R-:W-:Y:S01]  /*4880*/  ULDC UR4, c[0x0][0x638] ;  /* 0x00018e0000047ab9 */ /* 0x000fe20000000800 */
[----:B------:R-:W-:-:S03]  /*4890*/  LOP3.LUT R20, R20, UR13, RZ, 0xc0, !PT ;  /* 0x0000000d14147c12 */ /* 0x000fc6000f8ec0ff */
[----:B------:R-:W-:Y:S02]  /*48a0*/  IMAD.MOV R4, RZ, RZ, -R3 ;  /* 0x000000ffff047224 */ /* 0x000fe400078e0a03 */
[----:B------:R-:W-:Y:S02]  /*48b0*/  IMAD R2, R3, UR17, R2 ;  /* 0x0000001103027c24 */ /* 0x000fe4000f8e0202 */
[----:B------:R-:W-:Y:S01]  /*48c0*/  IMAD R19, R4, UR4, R19 ;  /* 0x0000000404137c24 */ /* 0x000fe2000f8e0213 */
[----:B------:R-:W-:Y:S01]  /*48d0*/  ULDC UR4, c[0x0][0x600] ;  /* 0x0001800000047ab9 */ /* 0x000fe20000000800 */
[----:B------:R-:W-:Y:S02]  /*48e0*/  IMAD R17, R2, UR5, R17 ;  /* 0x0000000502117c24 */ /* 0x000fe4000f8e0211 */
[----:B------:R-:W-:Y:S02]  /*48f0*/  IMAD R4, R19, UR4, R20 ;  /* 0x0000000413047c24 */ /* 0x000fe4000f8e0214 */
[----:B------:R-:W-:-:S03]  /*4900*/  IMAD.MOV.U32 R2, RZ, RZ, 0x1 ;  /* 0x00000001ff027424 */ /* 0x000fc600078e00ff */
[----:B------:R-:W-:Y:S02]  /*4910*/  SEL R5, R4, R17, !P3 ;  /* 0x0000001104057207 */ /* 0x000fe40005800000 */
[----:B------:R-:W-:Y:S01]  /*4920*/  SEL R17, R17, R4, !P3 ;  /* 0x0000000411117207 */ /* 0x000fe20005800000 */
[----:B------:R-:W-:-:S07]  /*4930*/  IMAD.MOV.U32 R4, RZ, RZ, R18 ;  /* 0x000000ffff047224 */ /* 0x000fce00078e0012 */
.L_x_64:
[----:B------:R-:W-:Y:S05]  /*4940*/  BSYNC B1 ;  /* 0x0000000000017941 */ /* 0x000fea0003800000 */
.L_x_63:
[----:B------:R-:W-:-:S13]  /*4950*/  LOP3.LUT P1, RZ, R2, 0xff, RZ, 0xc0, !PT ;  /* 0x000000ff02ff7812 */ /* 0x000fda000782c0ff */
[----:B------:R-:W-:Y:S05]  /*4960*/  @P1 BRA `(.L_x_67) ;  /* 0xfffffff400341947 */ /* 0x000fea000383ffff */
[----:B------:R-:W-:Y:S05]  /*4970*/  BSYNC B0 ;  /* 0x0000000000007941 */ /* 0x000fea0003800000 */
.L_x_55:
[----:B------:R-:W-:-:S03]  /*4980*/  UMOV UR4, 0xffffffff ;  /* 0xffffffff00047882 */ /* 0x000fc60000000000 */
[----:B------:R-:W-:Y:S05]  /*4990*/  BRA.DIV UR4, `(.L_x_68) ;  /* 0x0000000604607947 */ /* 0x000fea000b800000 */
[----:B------:R-:W-:-:S13]  /*49a0*/  ELECT P0, URZ, PT ;  /* 0x00000000003f782f */ /* 0x000fda0003800000 */
.L_x_83:
[----:B------:R-:W-:Y:S05]  /*49b0*/  @!P0 EXIT ;  /* 0x000000000000894d */ /* 0x000fea0003800000 */
[----:B------:R-:W-:-:S04]  /*49c0*/  LOP3.LUT R0, R0, 0x2, RZ, 0xfc, !PT ;  /* 0x0000000200007812 */ /* 0x000fc800078efcff */
[----:B------:R-:W-:-:S13]  /*49d0*/  ISETP.NE.AND P0, PT, R0, 0x3, PT ;  /* 0x000000030000780c */ /* 0x000fda0003f05270 */
[----:B------:R-:W-:Y:S05]  /*49e0*/  @!P0 BRA `(.L_x_69) ;  /* 0x0000000000048947 */ /* 0x000fea0003800000 */
[----:B------:R-:W-:Y:S01]  /*49f0*/  BPT.TRAP 0x1 ;  /* 0x000000040000795c */ /* 0x000fe20000300000 */
.L_x_69:
[----:B------:R-:W0:Y:S01]  /*4a00*/  S2R R3, SR_CgaCtaId ;  /* 0x0000000000037919 */ /* 0x000e220000008800 */
[----:B------:R-:W-:-:S04]  /*4a10*/  MOV R0, 0x400 ;  /* 0x0000040000007802 */ /* 0x000fc80000000f00 */
[----:B0-----:R-:W-:Y:S01]  /*4a20*/  LEA R3, R3, R0, 0x18 ;  /* 0x0000000003037211 */ /* 0x001fe200078ec0ff */
[----:B------:R-:W-:-:S04]  /*4a30*/  IMAD.MOV.U32 R0, RZ, RZ, RZ ;  /* 0x000000ffff007224 */ /* 0x000fc800078e00ff */
[----:B------:R-:W-:-:S07]  /*4a40*/  VIADD R3, R3, 0x320 ;  /* 0x0000032003037836 */ /* 0x000fce0000000000 */
.L_x_74:
[C---:B0-----:R-:W-:Y:S01]  /*4a50*/  IMAD R7, R14.reuse, 0x8, R3 ;  /* 0x000000080e077824 */ /* 0x041fe200078e0203 */
[----:B------:R-:W-:Y:S01]  /*4a60*/  SHF.L.U32 R4, R11, 0x1f, RZ ;  /* 0x0000001f0b047819 */ /* 0x000fe200000006ff */
[----:B------:R-:W-:-:S03]  /*4a70*/  VIADD R14, R14, 0x1 ;  /* 0x000000010e0e7836 */ /* 0x000fc60000000000 */
[----:B------:R-:W0:Y:S02]  /*4a80*/  SYNCS.PHASECHK.TRANS64.TRYWAIT P0, [R7+URZ], R4 ;  /* 0x00000004070075a7 */ /* 0x000e24000800017f */
[----:B------:R-:W-:-:S04]  /*4a90*/  ISETP.NE.AND P1, PT, R14, 0x64, PT ;  /* 0x000000640e00780c */ /* 0x000fc80003f25270 */
[----:B------:R-:W-:Y:S02]  /*4aa0*/  SEL R2, RZ, 0x1, P1 ;  /* 0x00000001ff027807 */ /* 0x000fe40000800000 */
[----:B------:R-:W-:Y:S02]  /*4ab0*/  SEL R14, R14, RZ, P1 ;  /* 0x000000ff0e0e7207 */ /* 0x000fe40000800000 */
[----:B------:R-:W-:-:S03]  /*4ac0*/  LOP3.LUT R11, R11, R2, RZ, 0x3c, !PT ;  /* 0x000000020b0b7212 */ /* 0x000fc600078e3cff */
[----:B------:R-:W-:Y:S01]  /*4ad0*/  IMAD R8, R14, 0x8, R3 ;  /* 0x000000080e087824 */ /* 0x000fe200078e0203 */
[----:B------:R-:W-:Y:S01]  /*4ae0*/  SHF.L.U32 R5, R11, 0x1f, RZ ;  /* 0x0000001f0b057819 */ /* 0x000fe200000006ff */
[----:B0-----:R-:W-:Y:S06]  /*4af0*/  @!P0 BRA `(.L_x_70) ;  /* 0x00000004002c8947 */ /* 0x001fec0003800000 */
.L_x_84:
[----:B------:R-:W1:Y:S01]  /*4b00*/  SYNCS.PHASECHK.TRANS64.TRYWAIT P0, [R8+URZ], R5 ;  /* 0x00000005080075a7 */ /* 0x000e62000800017f */
[----:B------:R-:W-:-:S05]  /*4b10*/  VIADD R2, R14, 0x1 ;  /* 0x000000010e027836 */ /* 0x000fca0000000000 */
[----:B------:R-:W-:-:S04]  /*4b20*/  ISETP.NE.AND P1, PT, R2, 0x64, PT ;  /* 0x000000640200780c */ /* 0x000fc80003f25270 */
[----:B0-----:R-:W-:Y:S02]  /*4b30*/  SEL R4, RZ, 0x1, P1 ;  /* 0x00000001ff047807 */ /* 0x001fe40000800000 */
[----:B------:R-:W-:Y:S02]  /*4b40*/  SEL R2, R2, RZ, P1 ;  /* 0x000000ff02027207 */ /* 0x000fe40000800000 */
[----:B------:R-:W-:-:S03]  /*4b50*/  LOP3.LUT R11, R11, R4, RZ, 0x3c, !PT ;  /* 0x000000040b0b7212 */ /* 0x000fc600078e3cff */
[----:B------:R-:W-:Y:S01]  /*4b60*/  IMAD R7, R2, 0x8, R3 ;  /* 0x0000000802077824 */ /* 0x000fe200078e0203 */
[----:B------:R-:W-:Y:S01]  /*4b70*/  SHF.L.U32 R6, R11, 0x1f, RZ ;  /* 0x0000001f0b067819 */ /* 0x000fe200000006ff */
[----:B-1----:R-:W-:Y:S06]  /*4b80*/  @!P0 BRA `(.L_x_71) ;  /* 0x00000004001c8947 */ /* 0x002fec0003800000 */
.L_x_85:
[----:B------:R-:W1:Y:S01]  /*4b90*/  SYNCS.PHASECHK.TRANS64.TRYWAIT P0, [R7+URZ], R6 ;  /* 0x00000006070075a7 */ /* 0x000e62000800017f */
[----:B------:R-:W-:-:S05]  /*4ba0*/  VIADD R2, R2, 0x1 ;  /* 0x0000000102027836 */ /* 0x000fca0000000000 */
[----:B------:R-:W-:-:S04]  /*4bb0*/  ISETP.NE.AND P1, PT, R2, 0x64, PT ;  /* 0x000000640200780c */ /* 0x000fc80003f25270 */
[----:B------:R-:W-:Y:S02]  /*4bc0*/  SEL R4, RZ, 0x1, P1 ;  /* 0x00000001ff047807 */ /* 0x000fe40000800000 */
[----:B------:R-:W-:Y:S02]  /*4bd0*/  SEL R14, R2, RZ, P1 ;  /* 0x000000ff020e7207 */ /* 0x000fe40000800000 */
[----:B------:R-:W-:-:S03]  /*4be0*/  LOP3.LUT R11, R11, R4, RZ, 0x3c, !PT ;  /* 0x000000040b0b7212 */ /* 0x000fc600078e3cff */
[----:B0-----:R-:W-:Y:S01]  /*4bf0*/  IMAD R5, R14, 0x8, R3 ;  /* 0x000000080e057824 */ /* 0x001fe200078e0203 */
[----:B------:R-:W-:Y:S01]  /*4c00*/  SHF.L.U32 R2, R11, 0x1f, RZ ;  /* 0x0000001f0b027819 */ /* 0x000fe200000006ff */
[----:B-1----:R-:W-:Y:S06]  /*4c10*/  @!P0 BRA `(.L_x_72) ;  /* 0x00000004000c8947 */ /* 0x002fec0003800000 */
.L_x_86:
[----:B------:R-:W1:Y:S01]  /*4c20*/  SYNCS.PHASECHK.TRANS64.TRYWAIT P0, [R5+URZ], R2 ;  /* 0x00000002050075a7 */ /* 0x000e62000800017f */
[----:B------:R-:W-:-:S05]  /*4c30*/  VIADD R0, R0, 0x4 ;  /* 0x0000000400007836 */ /* 0x000fca0000000000 */
[----:B------:R-:W-:Y:S01]  /*4c40*/  ISETP.NE.AND P1, PT, R0, 0x64, PT ;  /* 0x000000640000780c */ /* 0x000fe20003f25270 */
[----:B-1----:R-:W-:-:S12]  /*4c50*/  @!P0 BRA `(.L_x_73) ;  /* 0x0000000400108947 */ /* 0x002fd80003800000 */
.L_x_87:
[----:B------:R-:W-:-:S05]  /*4c60*/  VIADD R14, R14, 0x1 ;  /* 0x000000010e0e7836 */ /* 0x000fca0000000000 */
[----:B------:R-:W-:-:S04]  /*4c70*/  ISETP.NE.AND P0, PT, R14, 0x64, PT ;  /* 0x000000640e00780c */ /* 0x000fc80003f05270 */
[----:B-1----:R-:W-:Y:S02]  /*4c80*/  SEL R2, RZ, 0x1, P0 ;  /* 0x00000001ff027807 */ /* 0x002fe40000000000 */
[----:B------:R-:W-:Y:S02]  /*4c90*/  SEL R14, R14, RZ, P0 ;  /* 0x000000ff0e0e7207 */ /* 0x000fe40000000000 */
[----:B------:R-:W-:Y:S01]  /*4ca0*/  LOP3.LUT R11, R11, R2, RZ, 0x3c, !PT ;  /* 0x000000020b0b7212 */ /* 0x000fe200078e3cff */
[----:B------:R-:W-:Y:S06]  /*4cb0*/  @P1 BRA `(.L_x_74) ;  /* 0xfffffffc00641947 */ /* 0x000fec000383ffff */
[----:B------:R-:W-:Y:S05]  /*4cc0*/  EXIT ;  /* 0x000000000000794d */ /* 0x000fea0003800000 */
.L_x_20:
[----:B0-----:R-:W-:-:S04]  /*4cd0*/  IMAD.U32 R20, RZ, RZ, UR22 ;  /* 0x00000016ff147e24 */ /* 0x001fc8000f8e00ff */
[----:B------:R0:W1:Y:S03]  /*4ce0*/  SYNCS.PHASECHK.TRANS64.TRYWAIT P0, [R20+URZ+-0x8], R13 ;  /* 0xfffff80d140075a7 */ /* 0x000066000800017f */
[----:B-1----:R-:W-:Y:S05]  /*4cf0*/  @!P0 NANOSLEEP.SYNCS 0x989680 ;  /* 0x009896800000895d */ /* 0x002fea0003900000 */
[----:B------:R-:W1:Y:S02]  /*4d00*/  @!P0 SYNCS.PHASECHK.TRANS64 P0, [R20+URZ+-0x8], R13 ;  /* 0xfffff80d140085a7 */ /* 0x000e64000800007f */
[----:B-1----:R-:W-:Y:S05]  /*4d10*/  @!P0 BRA `(.L_x_20) ;  /* 0xfffffffc00ec8947 */ /* 0x002fea000383ffff */
[----:B------:R-:W-:Y:S05]  /*4d20*/  BRA `(.L_x_75) ;  /* 0xffffffd4009c7947 */ /* 0x000fea000383ffff */
.L_x_25:
[----:B-1----:R-:W-:-:S04]  /*4d30*/  IMAD.U32 R20, RZ, RZ, UR6 ;  /* 0x00000006ff147e24 */ /* 0x002fc8000f8e00ff */
[----:B------:R1:W3:Y:S03]  /*4d40*/  SYNCS.PHASECHK.TRANS64.TRYWAIT P0, [R20+URZ], R13 ;  /* 0x0000000d140075a7 */ /* 0x0002e6000800017f */
[----:B---3--:R-:W-:Y:S05]  /*4d50*/  @!P0 NANOSLEEP.SYNCS 0x989680 ;  /* 0x009896800000895d */ /* 0x008fea0003900000 */
[----:B------:R-:W3:Y:S02]  /*4d60*/  @!P0 SYNCS.PHASECHK.TRANS64 P0, [R20+URZ], R13 ;  /* 0x0000000d140085a7 */ /* 0x000ee4000800007f */
[----:B---3--:R-:W-:Y:S05]  /*4d70*/  @!P0 BRA `(.L_x_25) ;  /* 0xfffffffc00ec8947 */ /* 0x008fea000383ffff */
[----:B------:R-:W-:Y:S05]  /*4d80*/  BRA `(.L_x_24) ;  /* 0xffffffd400dc7947 */ /* 0x000fea000383ffff */
.L_x_31:
[----:B-1----:R-:W-:-:S04]  /*4d90*/  IMAD.U32 R23, RZ, RZ, UR9 ;  /* 0x00000009ff177e24 */ /* 0x002fc8000f8e00ff */
[----:B------:R1:W3:Y:S03]  /*4da0*/  SYNCS.PHASECHK.TRANS64.TRYWAIT P0, [R23+URZ], R22 ;  /* 0x00000016170075a7 */ /* 0x0002e6000800017f */
[----:B---3--:R-:W-:Y:S05]  /*4db0*/  @!P0 NANOSLEEP.SYNCS 0x989680 ;  /* 0x009896800000895d */ /* 0x008fea0003900000 */
[----:B------:R-:W3:Y:S02]  /*4dc0*/  @!P0 SYNCS.PHASECHK.TRANS64 P0, [R23+URZ], R22 ;  /* 0x00000016170085a7 */ /* 0x000ee4000800007f */
[----:B---3--:R-:W-:Y:S05]  /*4dd0*/  @!P0 BRA `(.L_x_31) ;  /* 0xfffffffc00ec8947 */ /* 0x008fea000383ffff */
[----:B------:R-:W-:Y:S05]  /*4de0*/  BRA `(.L_x_30) ;  /* 0xffffffd8007c7947 */ /* 0x000fea000383ffff */
.L_x_39:
[----:B0-----:R-:W-:-:S04]  /*4df0*/  IMAD.U32 R21, RZ, RZ, UR22 ;  /* 0x00000016ff157e24 */ /* 0x001fc8000f8e00ff */
[----:B------:R0:W1:Y:S03]  /*4e00*/  SYNCS.PHASECHK.TRANS64.TRYWAIT P0, [R21+URZ+0x8], R20 ;  /* 0x00000814150075a7 */ /* 0x000066000800017f */
[----:B-1----:R-:W-:Y:S05]  /*4e10*/  @!P0 NANOSLEEP.SYNCS 0x989680 ;  /* 0x009896800000895d */ /* 0x002fea0003900000 */
[----:B------:R-:W1:Y:S02]  /*4e20*/  @!P0 SYNCS.PHASECHK.TRANS64 P0, [R21+URZ+0x8], R20 ;  /* 0x00000814150085a7 */ /* 0x000e64000800007f */
[----:B-1----:R-:W-:Y:S05]  /*4e30*/  @!P0 BRA `(.L_x_39) ;  /* 0xfffffffc00ec8947 */ /* 0x002fea000383ffff */
[----:B------:R-:W-:Y:S05]  /*4e40*/  BRA `(.L_x_76) ;  /* 0xffffffdc00d47947 */ /* 0x000fea000383ffff */
.L_x_56:
[----:B------:R-:W-:Y:S01]  /*4e50*/  BSSY B1, `(.L_x_77) ;  /* 0x0000006000017945 */ /* 0x000fe20003800000 */
[----:B------:R-:W-:-:S07]  /*4e60*/  IMAD.MOV.U32 R2, RZ, RZ, -0x1 ;  /* 0xffffffffff027424 */ /* 0x000fce00078e00ff */
[----:B------:R-:W-:Y:S05]  /*4e70*/  WARPSYNC.COLLECTIVE R2, `(.L_x_78) ;  /* 0x00000000020c7348 */ /* 0x000fea0003c00000 */
[----:B------:R-:W-:Y:S02]  /*4e80*/  ELECT P1, UR62, PT ;  /* 0x00000000003e782f */ /* 0x000fe40003820000 */
[----:B------:R-:W-:Y:S01]  /*4e90*/  MOV R2, UR62 ;  /* 0x0000003e00027c02 */ /* 0x000fe20008000f00 */
[----:B------:R-:W-:Y:S10]  /*4ea0*/  ENDCOLLECTIVE ;  /* 0x000000000000791b */ /* 0x000ff40003800000 */
.L_x_78:
[----:B------:R-:W-:Y:S05]  /*4eb0*/  BSYNC B1 ;  /* 0x0000000000017941 */ /* 0x000fea0003800000 */
.L_x_77:
[----:B------:R-:W-:Y:S05]  /*4ec0*/  BRA `(.L_x_79) ;  /* 0xffffffec00e87947 */ /* 0x000fea000383ffff */
.L_x_59:
[----:B0-----:R0:W1:Y:S02]  /*4ed0*/  SYNCS.PHASECHK.TRANS64.TRYWAIT P1, [R20+URZ+0x320], R3 ;  /* 0x00032003140075a7 */ /* 0x001064000802017f */
[----:B-1----:R-:W-:Y:S05]  /*4ee0*/  @!P1 NANOSLEEP.SYNCS 0x989680 ;  /* 0x009896800000995d */ /* 0x002fea0003900000 */
[----:B------:R-:W1:Y:S02]  /*4ef0*/  @!P1 SYNCS.PHASECHK.TRANS64 P1, [R20+URZ+0x320], R3 ;  /* 0x00032003140095a7 */ /* 0x000e64000802007f */
[----:B-1----:R-:W-:Y:S05]  /*4f00*/  @!P1 BRA `(.L_x_59) ;  /* 0xfffffffc00f09947 */ /* 0x002fea000383ffff */
[----:B------:R-:W-:Y:S05]  /*4f10*/  BRA `(.L_x_80) ;  /* 0xfffffff0001c7947 */ /* 0x000fea000383ffff */
.L_x_68:
[----:B------:R-:W-:Y:S01]  /*4f20*/  BSSY B0, `(.L_x_81) ;  /* 0x0000006000007945 */ /* 0x000fe20003800000 */
[----:B------:R-:W-:-:S07]  /*4f30*/  IMAD.MOV.U32 R2, RZ, RZ, -0x1 ;  /* 0xffffffffff027424 */ /* 0x000fce00078e00ff */
[----:B------:R-:W-:Y:S05]  /*4f40*/  WARPSYNC.COLLECTIVE R2, `(.L_x_82) ;  /* 0x00000000020c7348 */ /* 0x000fea0003c00000 */
[----:B------:R-:W-:Y:S02]  /*4f50*/  ELECT P1, UR62, PT ;  /* 0x00000000003e782f */ /* 0x000fe40003820000 */
[----:B------:R-:W-:Y:S01]  /*4f60*/  MOV R2, UR62 ;  /* 0x0000003e00027c02 */ /* 0x000fe20008000f00 */
[----:B------:R-:W-:Y:S10]  /*4f70*/  ENDCOLLECTIVE ;  /* 0x000000000000791b */ /* 0x000ff40003800000 */
.L_x_82:
[----:B------:R-:W-:Y:S05]  /*4f80*/  BSYNC B0 ;  /* 0x0000000000007941 */ /* 0x000fea0003800000 */
.L_x_81:
[----:B------:R-:W-:Y:S01]  /*4f90*/  PLOP3.LUT P0, PT, P1, PT, PT, 0x80, 0x0 ;  /* 0x000000000000781c */ /* 0x000fe20000f0f070 */
[----:B------:R-:W-:-:S12]  /*4fa0*/  BRA `(.L_x_83) ;  /* 0xfffffff800807947 */ /* 0x000fd8000383ffff */
.L_x_70:
[----:B0-----:R0:W1:Y:S02]  /*4fb0*/  SYNCS.PHASECHK.TRANS64.TRYWAIT P0, [R7+URZ], R4 ;  /* 0x00000004070075a7 */ /* 0x001064000800017f */
[----:B-1----:R-:W-:Y:S05]  /*4fc0*/  @!P0 NANOSLEEP.SYNCS 0x989680 ;  /* 0x009896800000895d */ /* 0x002fea0003900000 */
[----:B------:R-:W1:Y:S02]  /*4fd0*/  @!P0 SYNCS.PHASECHK.TRANS64 P0, [R7+URZ], R4 ;  /* 0x00000004070085a7 */ /* 0x000e64000800007f */
[----:B-1----:R-:W-:Y:S05]  /*4fe0*/  @!P0 BRA `(.L_x_70) ;  /* 0xfffffffc00f08947 */ /* 0x002fea000383ffff */
[----:B------:R-:W-:Y:S05]  /*4ff0*/  BRA `(.L_x_84) ;  /* 0xfffffff800c07947 */ /* 0x000fea000383ffff */
.L_x_71:
[----:B0-----:R0:W1:Y:S02]  /*5000*/  SYNCS.PHASECHK.TRANS64.TRYWAIT P0, [R8+URZ], R5 ;  /* 0x00000005080075a7 */ /* 0x001064000800017f */
[----:B-1----:R-:W-:Y:S05]  /*5010*/  @!P0 NANOSLEEP.SYNCS 0x989680 ;  /* 0x009896800000895d */ /* 0x002fea0003900000 */
[----:B------:R-:W1:Y:S02]  /*5020*/  @!P0 SYNCS.PHASECHK.TRANS64 P0, [R8+URZ], R5 ;  /* 0x00000005080085a7 */ /* 0x000e64000800007f */
[----:B-1----:R-:W-:Y:S05]  /*5030*/  @!P0 BRA `(.L_x_71) ;  /* 0xfffffffc00f08947 */ /* 0x002fea000383ffff */
[----:B------:R-:W-:Y:S05]  /*5040*/  BRA `(.L_x_85) ;  /* 0xfffffff800d07947 */ /* 0x000fea000383ffff */
.L_x_72:
[----:B0-----:R0:W1:Y:S02]  /*5050*/  SYNCS.PHASECHK.TRANS64.TRYWAIT P0, [R7+URZ], R6 ;  /* 0x00000006070075a7 */ /* 0x001064000800017f */
[----:B-1----:R-:W-:Y:S05]  /*5060*/  @!P0 NANOSLEEP.SYNCS 0x989680 ;  /* 0x009896800000895d */ /* 0x002fea0003900000 */
[----:B------:R-:W1:Y:S02]  /*5070*/  @!P0 SYNCS.PHASECHK.TRANS64 P0, [R7+URZ], R6 ;  /* 0x00000006070085a7 */ /* 0x000e64000800007f */
[----:B-1----:R-:W-:Y:S05]  /*5080*/  @!P0 BRA `(.L_x_72) ;  /* 0xfffffffc00f08947 */ /* 0x002fea000383ffff */
[----:B------:R-:W-:Y:S05]  /*5090*/  BRA `(.L_x_86) ;  /* 0xfffffff800e07947 */ /* 0x000fea000383ffff */
.L_x_73:
[----:B-1----:R1:W2:Y:S02]  /*50a0*/  SYNCS.PHASECHK.TRANS64.TRYWAIT P0, [R5+URZ], R2 ;  /* 0x00000002050075a7 */ /* 0x0022a4000800017f */
[----:B--2---:R-:W-:Y:S05]  /*50b0*/  @!P0 NANOSLEEP.SYNCS 0x989680 ;  /* 0x009896800000895d */ /* 0x004fea0003900000 */
[----:B------:R-:W2:Y:S02]  /*50c0*/  @!P0 SYNCS.PHASECHK.TRANS64 P0, [R5+URZ], R2 ;  /* 0x00000002050085a7 */ /* 0x000ea4000800007f */
[----:B--2---:R-:W-:Y:S05]  /*50d0*/  @!P0 BRA `(.L_x_73) ;  /* 0xfffffffc00f08947 */ /* 0x004fea000383ffff */
[----:B------:R-:W-:Y:S05]  /*50e0*/  BRA `(.L_x_87) ;  /* 0xfffffff800dc7947 */ /* 0x000fea000383ffff */
.L_x_88:
[----:B------:R-:W-:-:S00]  /*50f0*/  BRA `(.L_x_88) ;  /* 0xfffffffc00fc7947 */ /* 0x000fc0000383ffff */
[----:B------:R-:W-:-:S00]  /*5100*/  NOP ;  /* 0x0000000000007918 */ /* 0x000fc00000000000 */
[----:B------:R-:W-:-:S00]  /*5110*/  NOP ;  /* 0x0000000000007918 */ /* 0x000fc00000000000 */
[----:B------:R-:W-:-:S00]  /*5120*/  NOP ;  /* 0x0000000000007918 */ /* 0x000fc00000000000 */
[----:B------:R-:W-:-:S00]  /*5130*/  NOP ;  /* 0x0000000000007918 */ /* 0x000fc00000000000 */
[----:B------:R-:W-:-:S00]  /*5140*/  NOP ;  /* 0x0000000000007918 */ /* 0x000fc00000000000 */
[----:B------:R-:W-:-:S00]  /*5150*/  NOP ;  /* 0x0000000000007918 */ /* 0x000fc00000000000 */
[----:B------:R-:W-:-:S00]  /*5160*/  NOP ;  /* 0x0000000000007918 */ /* 0x000fc00000000000 */
[----:B------:R-:W-:-:S00]  /*5170*/  NOP ;  /* 0x0000000000007918 */ /* 0x000fc00000000000 */
.L_x_89:


//--------------------- .nv.shared._ZN7cutlass13device_kernelINS_4gemm6kernel13GemmUniversalIN4cute5tupleIJiiiiEEENS1_10collective13CollectiveMmaINS1_37MainloopSm90TmaGmmaWarpSpecializedFP8ILi100ENS5_IJNS4_1CILi2EEENSA_ILi1EEESC_EEENS1_32KernelTmaWarpSpecializedPingpongEEENS5_IJNSA_ILi64EEENSA_ILi8EEENSA_ILi32EEEEEENS_12float_e4m3_tENS5_IJlSC_lEEESK_SL_NS4_8TiledMMAINS4_8MMA_AtomIJNS4_4SM904GMMA29MMA_64x8x32_F32E4M3E4M3_SS_TNILNSP_7ScaleInE1ELSR_1EEEEEENS4_6LayoutINS5_IJSC_SC_SC_EEENS5_IJNSA_ILi0EEESW_SW_EEEEENS5_IJNS4_10UnderscoreESZ_SZ_EEEEENS4_13SM90_TMA_LOADENS4_14ComposedLayoutINS4_7SwizzleILi1ELi4ELi3EEENS4_18smem_ptr_flag_bitsILi8EEENSU_INS5_IJSH_SI_EEENS5_IJSI_SC_EEEEEEEvNS4_8identityENS4_23SM90_TMA_LOAD_MULTICASTES1B_vS1C_EENS_8epilogue10collective6detail29Sm90TmaWarpSpecializedAdapterINS1G_15DefaultEpilogueISK_SL_SL_NS1F_6thread17LinearCombinationISK_Li1EffLNS1K_9ScaleType4KindE0ELNS_15FloatRoundStyleE2ESK_EENS1_15EpilogueDefaultEEEEEvvEEEEvNT_6ParamsE --------------------------
	.section	.nv.shared._ZN7cutlass13device_kernelINS_4gemm6kernel13GemmUniversalIN4cute5tupleIJiiiiEEENS1_10collective13CollectiveMmaINS1_37MainloopSm90TmaGmmaWarpSpecializedFP8ILi100ENS5_IJNS4_1CILi2EEENSA_ILi1EEESC_EEENS1_32KernelTmaWarpSpecializedPingpongEEENS5_IJNSA_ILi64EEENSA_ILi8EEENSA_ILi32EEEEEENS_12float_e4m3_tENS5_IJlSC_lEEESK_SL_NS4_8TiledMMAINS4_8MMA_AtomIJNS4_4SM904GMMA29MMA_64x8x32_F32E4M3E4M3_SS_TNILNSP_7ScaleInE1ELSR_1EEEEEENS4_6LayoutINS5_IJSC_SC_SC_EEENS5_IJNSA_ILi0EEESW_SW_EEEEENS5_IJNS4_10UnderscoreESZ_SZ_EEEEENS4_13SM90_TMA_LOADENS4_14ComposedLayoutINS4_7SwizzleILi1ELi4ELi3EEENS4_18smem_ptr_flag_bitsILi8EEENSU_INS5_IJSH_SI_EEENS5_IJSI_SC_EEEEEEEvNS4_8identityENS4_23SM90_TMA_LOAD_MULTICASTES1B_vS1C_EENS_8epilogue10collective6detail29Sm90TmaWarpSpecializedAdapterINS1G_15DefaultEpilogueISK_SL_SL_NS1F_6thread17LinearCombinationISK_Li1EffLNS1K_9ScaleType4KindE0ELNS_15FloatRoundStyleE2ESK_EENS1_15EpilogueDefaultEEEEEvvEEEEvNT_6ParamsE,"aw",@nobits
	.sectionflags	@""
	.align	16
	.zero		1024


//--------------------- .nv.shared.reserved.0     --------------------------
	.section	.nv.shared.reserved.0,"aw",@nobits
	.weak		__nv_reservedSMEM_offset_0_alias
	.size		__nv_reservedSMEM_offset_0_alias, 0, 0
	.other		__nv_reservedSMEM_offset_0_alias,@"STO_CUDA_RESERVED_SHARED STV_DEFAULT"
__nv_reservedSMEM_offset_0_alias:
	.zero		0


//--------------------- .nv.global                --------------------------
	.section	.nv.global,"aw",@nobits
.nv.global:
	.type		_ZN39_INTERNAL_92def7d5_4_k_cu_614f8d16_59384cute1_E,@object
	.size		_ZN39_INTERNAL_92def7d5_4_k_cu_614f8d16_59384cute1_E,(_ZN39_INTERNAL_92def7d5_4_k_cu_614f8d16_59384cuda3std3__45__cpo6cbeginE - _ZN39_INTERNAL_92def7d5_4_k_cu_614f8d16_59384cute1_E)
_ZN39_INTERNAL_92def7d5_4_k_cu_614f8d16_59384cute1_E:
	.zero		1
	.type		_ZN39_INTERNAL_92def7d5_4_k_cu_614f8d16_59384cuda3std3__45__cpo6cbeginE,@object
	.size		_ZN39_INTERNAL_92def7d5_4_k_cu_614f8d16_59384cuda3std3__45__cpo6cbeginE,(_ZN39_INTERNAL_92def7d5_4_k_cu_614f8d16_59384cuda3std3__48in_placeE - _ZN39_INTERNAL_92def7d5_4_k_cu_614f8d16_59384cuda3std3__45__cpo6cbeginE)
_ZN39_INTERNAL_92def7d5_4_k_cu_614f8d16_59384cuda3std3__45__cpo6cbeginE:
	.zero		1
	.type		_ZN39_INTERNAL_92def7d5_4_k_cu_614f8d16_59384cuda3std3__48in_placeE,@object
	.size		_ZN39_INTERNAL_92def7d5_4_k_cu_614f8d16_59384cuda3std3__48in_placeE,(_ZN39_INTERNAL_92def7d5_4_k_cu_614f8d16_59384cuda3std6ranges3__45__cpo9iter_moveE - _ZN39_INTERNAL_92def7d5_4_k_cu_614f8d16_59384cuda3std3__48in_placeE)
_ZN39_INTERNAL_92def7d5_4_k_cu_614f8d16_59384cuda3std3__48in_placeE:
	.zero		1
	.type		_ZN39_INTERNAL_92def7d5_4_k_cu_614f8d16_59384cuda3std6ranges3__45__cpo9iter_moveE,@object
	.size		_ZN39_INTERNAL_92def7d5_4_k_cu_614f8d16_59384cuda3std6ranges3__45__cpo9iter_moveE,(_ZN39_INTERNAL_92def7d5_4_k_cu_614f8d16_59384cuda3std3__45__cpo5beginE - _ZN39_INTERNAL_92def7d5_4_k_cu_614f8d16_59384cuda3std6ranges3__45__cpo9iter_moveE)
_ZN39_INTERNAL_92def7d5_4_k_cu_614f8d16_59384cuda3std6ranges3__45__cpo9iter_moveE:
	.zero		1
	.type		_ZN39_INTERNAL_92def7d5_4_k_cu_614f8d16_59384cuda3std3__45__cpo5beginE,@object
	.size		_ZN39_INTERNAL_92def7d5_4_k_cu_614f8d16_59384cuda3std3__45__cpo5beginE,(_ZN39_INTERNAL_92def7d5_4_k_cu_614f8d16_59384cuda3std3__441_GLOBAL__N__92def7d5_4_k_cu_614f8d16_59386ignoreE - _ZN39_INTERNAL_92def7d5_4_k_cu_614f8d16_59384cuda3std3__45__cpo5beginE)
_ZN39_INTERNAL_92def7d5_4_k_cu_614f8d16_59384cuda3std3__45__cpo5beginE:
	.zero		1
	.type		_ZN39_INTERNAL_92def7d5_4_k_cu_614f8d16_59384cuda3std3__441_GLOBAL__N__92def7d5_4_k_cu_614f8d16_59386ignoreE,@object
	.size		_ZN39_INTERNAL_92def7d5_4_k_cu_614f8d16_59384cuda3std3__441_GLOBAL__N__92def7d5_4_k_cu_614f8d16_59386ignoreE,(_ZN39_INTERNAL_92def7d5_4_k_cu_614f8d16_59384cute7productE - _ZN39_INTERNAL_92def7d5_4_k_cu_614f8d16_59384cuda3std3__441_GLOBAL__N__92def7d5_4_k_cu_614f8d16_59386ignoreE)
_ZN39_INTERNAL_92def7d5_4_k_cu_614f8d16_59384cuda3std3__441_GLOBAL__N__92def7d5_4_k_cu_614f8d16_59386ignoreE:
	.zero		1
	.type		_ZN39_INTERNAL_92def7d5_4_k_cu_614f8d16_59384cute7productE,@object
	.size		_ZN39_INTERNAL_92def7d5_4_k_cu_614f8d16_59384cute7productE,(_ZN39_INTERNAL_92def7d5_4_k_cu_614f8d16_59384cuda3std3__45__cpo3endE - _ZN39_INTERNAL_92def7d5_4_k_cu_614f8d16_59384cute7productE)
_ZN39_INTERNAL_92def7d5_4_k_cu_614f8d16_59384cute7productE:
	.zero		1
	.type		_ZN39_INTERNAL_92def7d5_4_k_cu_614f8d16_59384cuda3std3__45__cpo3endE,@object
	.size		_ZN39_INTERNAL_92def7d5_4_k_cu_614f8d16_59384cuda3std3__45__cpo3endE,(_ZN39_INTERNAL_92def7d5_4_k_cu_614f8d16_59384cuda3std3__419piecewise_constructE - _ZN39_INTERNAL_92def7d5_4_k_cu_614f8d16_59384cuda3std3__45__cpo3endE)
_ZN39_INTERNAL_92def7d5_4_k_cu_614f8d16_59384cuda3std3__45__cpo3endE:
	.zero		1
	.type		_ZN39_INTERNAL_92def7d5_4_k_cu_614f8d16_59384cuda3std3__419piecewise_constructE,@object
	.size		_ZN39_INTERNAL_92def7d5_4_k_cu_614f8d16_59384cuda3std3__419piecewise_constructE,(_ZN39_INTERNAL_92def7d5_4_k_cu_614f8d16_59384cuda3std3__45__cpo4cendE - _ZN39_INTERNAL_92def7d5_4_k_cu_614f8d16_59384cuda3std3__419piecewise_constructE)
_ZN39_INTERNAL_92def7d5_4_k_cu_614f8d16_59384cuda3std3__419piecewise_constructE:
	.zero		1
	.type		_ZN39_INTERNAL_92def7d5_4_k_cu_614f8d16_59384cuda3std3__45__cpo4cendE,@object
	.size		_ZN39_INTERNAL_92def7d5_4_k_cu_614f8d16_59384cuda3std3__45__cpo4cendE,(_ZN39_INTERNAL_92def7d5_4_k_cu_614f8d16_59384cuda3std6ranges3__45__cpo4swapE - _ZN39_INTERNAL_92def7d5_4_k_cu_614f8d16_59384cuda3std3__45__cpo4cendE)
_ZN39_INTERNAL_92def7d5_4_k_cu_614f8d16_59384cuda3std3__45__cpo4cendE:
	.zero		1
	.type		_ZN39_INTERNAL_92def7d5_4_k_cu_614f8d16_59384cuda3std6ranges3__45__cpo4swapE,@object
	.size		_ZN39_INTERNAL_92def7d5_4_k_cu_614f8d16_59384cuda3std6ranges3__45__cpo4swapE,(.L_7 - _ZN39_INTERNAL_92def7d5_4_k_cu_614f8d16_59384cuda3std6ranges3__45__cpo4swapE)
_ZN39_INTERNAL_92def7d5_4_k_cu_614f8d16_59384cuda3std6ranges3__45__cpo4swapE:
	.zero		1
.L_7:


//--------------------- .nv.constant0._ZN7cutlass13device_kernelINS_4gemm6kernel13GemmUniversalIN4cute5tupleIJiiiiEEENS1_10collective13CollectiveMmaINS1_37MainloopSm90TmaGmmaWarpSpecializedFP8ILi100ENS5_IJNS4_1CILi2EEENSA_ILi1EEESC_EEENS1_32KernelTmaWarpSpecializedPingpongEEENS5_IJNSA_ILi64EEENSA_ILi8EEENSA_ILi32EEEEEENS_12float_e4m3_tENS5_IJlSC_lEEESK_SL_NS4_8TiledMMAINS4_8MMA_AtomIJNS4_4SM904GMMA29MMA_64x8x32_F32E4M3E4M3_SS_TNILNSP_7ScaleInE1ELSR_1EEEEEENS4_6LayoutINS5_IJSC_SC_SC_EEENS5_IJNSA_ILi0EEESW_SW_EEEEENS5_IJNS4_10UnderscoreESZ_SZ_EEEEENS4_13SM90_TMA_LOADENS4_14ComposedLayoutINS4_7SwizzleILi1ELi4ELi3EEENS4_18smem_ptr_flag_bitsILi8EEENSU_INS5_IJSH_SI_EEENS5_IJSI_SC_EEEEEEEvNS4_8identityENS4_23SM90_TMA_LOAD_MULTICASTES1B_vS1C_EENS_8epilogue10collective6detail29Sm90TmaWarpSpecializedAdapterINS1G_15DefaultEpilogueISK_SL_SL_NS1F_6thread17LinearCombinationISK_Li1EffLNS1K_9ScaleType4KindE0ELNS_15FloatRoundStyleE2ESK_EENS1_15EpilogueDefaultEEEEEvvEEEEvNT_6ParamsE --------------------------
	.section	.nv.constant0._ZN7cutlass13device_kernelINS_4gemm6kernel13GemmUniversalIN4cute5tupleIJiiiiEEENS1_10collective13CollectiveMmaINS1_37MainloopSm90TmaGmmaWarpSpecializedFP8ILi100ENS5_IJNS4_1CILi2EEENSA_ILi1EEESC_EEENS1_32KernelTmaWarpSpecializedPingpongEEENS5_IJNSA_ILi64EEENSA_ILi8EEENSA_ILi32EEEEEENS_12float_e4m3_tENS5_IJlSC_lEEESK_SL_NS4_8TiledMMAINS4_8MMA_AtomIJNS4_4SM904GMMA29MMA_64x8x32_F32E4M3E4M3_SS_TNILNSP_7ScaleInE1ELSR_1EEEEEENS4_6LayoutINS5_IJSC_SC_SC_EEENS5_IJNSA_ILi0EEESW_SW_EEEEENS5_IJNS4_10UnderscoreESZ_SZ_EEEEENS4_13SM90_TMA_LOADENS4_14ComposedLayoutINS4_7SwizzleILi1ELi4ELi3EEENS4_18smem_ptr_flag_bitsILi8EEENSU_INS5_IJSH_SI_EEENS5_IJSI_SC_EEEEEEEvNS4_8identityENS4_23SM90_TMA_LOAD_MULTICASTES1B_vS1C_EENS_8epilogue10collective6detail29Sm90TmaWarpSpecializedAdapterINS1G_15DefaultEpilogueISK_SL_SL_NS1F_6thread17LinearCombinationISK_Li1EffLNS1K_9ScaleType4KindE0ELNS_15FloatRoundStyleE2ESK_EENS1_15EpilogueDefaultEEEEEvvEEEEvNT_6ParamsE,"a",@progbits
	.sectionflags	@""
	.align	4
.nv.constant0._ZN7cutlass13device_kernelINS_4gemm6kernel13GemmUniversalIN4cute5tupleIJiiiiEEENS1_10collective13CollectiveMmaINS1_37MainloopSm90TmaGmmaWarpSpecializedFP8ILi100ENS5_IJNS4_1CILi2EEENSA_ILi1EEESC_EEENS1_32KernelTmaWarpSpecializedPingpongEEENS5_IJNSA_ILi64EEENSA_ILi8EEENSA_ILi32EEEEEENS_12float_e4m3_tENS5_IJlSC_lEEESK_SL_NS4_8TiledMMAINS4_8MMA_AtomIJNS4_4SM904GMMA29MMA_64x8x32_F32E4M3E4M3_SS_TNILNSP_7ScaleInE1ELSR_1EEEEEENS4_6LayoutINS5_IJSC_SC_SC_EEENS5_IJNSA_ILi0EEESW_SW_EEEEENS5_IJNS4_10UnderscoreESZ_SZ_EEEEENS4_13SM90_TMA_LOADENS4_14ComposedLayoutINS4_7SwizzleILi1ELi4ELi3EEENS4_18smem_ptr_flag_bitsILi8EEENSU_INS5_IJSH_SI_EEENS5_IJSI_SC_EEEEEEEvNS4_8identityENS4_23SM90_TMA_LOAD_MULTICASTES1B_vS1C_EENS_8epilogue10collective6detail29Sm90TmaWarpSpecializedAdapterINS1G_15DefaultEpilogueISK_SL_SL_NS1F_6thread17LinearCombinationISK_Li1EffLNS1K_9ScaleType4KindE0ELNS_15FloatRoundStyleE2ESK_EENS1_15EpilogueDefaultEEEEEvvEEEEvNT_6ParamsE:
	.zero		1664


//--------------------- SYMBOLS --------------------------

	.type		.nv.reservedSmem.offset0,@object
	.size		.nv.reservedSmem.offset0,0x4
